//
// Generated by NVIDIA NVVM Compiler
//
// Compiler Build ID: CL-36424714
// Cuda compilation tools, release 13.0, V13.0.88
// Based on NVVM 20.0.0
//

.version 9.0
.target sm_100
.address_size 64

	// .globl	_Z11mover_candyPiiiiii
.global .align 4 .b8 precalc_xorwow_matrix[102400];
.global .align 4 .b8 precalc_xorwow_offset_matrix[102400];
.global .align 4 .b8 mrg32k3aM1[2304];
.global .align 4 .b8 mrg32k3aM2[2304];
.global .align 4 .b8 mrg32k3aM1SubSeq[2016];
.global .align 4 .b8 mrg32k3aM2SubSeq[2016];
.global .align 4 .b8 mrg32k3aM1Seq[2304];
.global .align 4 .b8 mrg32k3aM2Seq[2304];
.const .align 8 .b8 __cr_lgamma_table[72];

.visible .entry _Z11mover_candyPiiiiii(
	.param .u64 .ptr .align 1 _Z11mover_candyPiiiiii_param_0,
	.param .u32 _Z11mover_candyPiiiiii_param_1,
	.param .u32 _Z11mover_candyPiiiiii_param_2,
	.param .u32 _Z11mover_candyPiiiiii_param_3,
	.param .u32 _Z11mover_candyPiiiiii_param_4,
	.param .u32 _Z11mover_candyPiiiiii_param_5
)
{
	.reg .pred 	%p<11>;
	.reg .b32 	%r<25>;
	.reg .b64 	%rd<15>;

	ld.param.u64 	%rd2, [_Z11mover_candyPiiiiii_param_0];
	ld.param.u32 	%r2, [_Z11mover_candyPiiiiii_param_1];
	ld.param.u32 	%r3, [_Z11mover_candyPiiiiii_param_2];
	ld.param.u32 	%r4, [_Z11mover_candyPiiiiii_param_3];
	ld.param.u32 	%r6, [_Z11mover_candyPiiiiii_param_4];
	ld.param.u32 	%r5, [_Z11mover_candyPiiiiii_param_5];
	cvta.to.global.u64 	%rd1, %rd2;
	mov.u32 	%r7, %tid.x;
	mov.u32 	%r8, %ntid.x;
	mov.u32 	%r9, %ctaid.x;
	mad.lo.s32 	%r10, %r8, %r9, %r7;
	mov.u32 	%r11, %tid.y;
	mov.u32 	%r12, %ntid.y;
	mov.u32 	%r13, %ctaid.y;
	mad.lo.s32 	%r14, %r12, %r13, %r11;
	mad.lo.s32 	%r1, %r2, %r14, %r10;
	mad.lo.s32 	%r15, %r5, %r2, %r6;
	setp.ne.s32 	%p1, %r1, %r15;
	@%p1 bra 	$L__BB0_14;
	setp.gt.s32 	%p2, %r4, 2;
	@%p2 bra 	$L__BB0_6;
	setp.eq.s32 	%p5, %r4, 1;
	@%p5 bra 	$L__BB0_10;
	setp.eq.s32 	%p6, %r4, 2;
	@%p6 bra 	$L__BB0_4;
	bra.uni 	$L__BB0_14;
$L__BB0_4:
	setp.eq.s32 	%p9, %r5, %r3;
	@%p9 bra 	$L__BB0_14;
	mul.wide.s32 	%rd7, %r1, 4;
	add.s64 	%rd8, %rd1, %rd7;
	ld.global.u32 	%r20, [%rd8];
	mul.wide.s32 	%rd9, %r2, 4;
	add.s64 	%rd10, %rd8, %rd9;
	ld.global.u32 	%r21, [%rd10];
	st.global.u32 	[%rd8], %r21;
	st.global.u32 	[%rd10], %r20;
	bra.uni 	$L__BB0_14;
$L__BB0_6:
	setp.eq.s32 	%p3, %r4, 3;
	@%p3 bra 	$L__BB0_12;
	setp.eq.s32 	%p4, %r4, 4;
	@%p4 bra 	$L__BB0_8;
	bra.uni 	$L__BB0_14;
$L__BB0_8:
	setp.eq.s32 	%p7, %r5, 0;
	@%p7 bra 	$L__BB0_14;
	mul.wide.s32 	%rd3, %r1, 4;
	add.s64 	%rd4, %rd1, %rd3;
	ld.global.u32 	%r16, [%rd4];
	ld.global.u32 	%r17, [%rd4+-4];
	st.global.u32 	[%rd4], %r17;
	st.global.u32 	[%rd4+-4], %r16;
	bra.uni 	$L__BB0_14;
$L__BB0_10:
	setp.eq.s32 	%p10, %r5, 0;
	@%p10 bra 	$L__BB0_14;
	mul.wide.s32 	%rd11, %r1, 4;
	add.s64 	%rd12, %rd1, %rd11;
	ld.global.u32 	%r22, [%rd12];
	sub.s32 	%r23, %r1, %r2;
	mul.wide.s32 	%rd13, %r23, 4;
	add.s64 	%rd14, %rd1, %rd13;
	ld.global.u32 	%r24, [%rd14];
	st.global.u32 	[%rd12], %r24;
	st.global.u32 	[%rd14], %r22;
	bra.uni 	$L__BB0_14;
$L__BB0_12:
	setp.eq.s32 	%p8, %r5, %r2;
	@%p8 bra 	$L__BB0_14;
	mul.wide.s32 	%rd5, %r1, 4;
	add.s64 	%rd6, %rd1, %rd5;
	ld.global.u32 	%r18, [%rd6];
	ld.global.u32 	%r19, [%rd6+4];
	st.global.u32 	[%rd6], %r19;
	st.global.u32 	[%rd6+4], %r18;
$L__BB0_14:
	ret;

}
	// .globl	_Z13random_matrixPiiiiijP17curandStateXORWOW
.visible .entry _Z13random_matrixPiiiiijP17curandStateXORWOW(
	.param .u64 .ptr .align 1 _Z13random_matrixPiiiiijP17curandStateXORWOW_param_0,
	.param .u32 _Z13random_matrixPiiiiijP17curandStateXORWOW_param_1,
	.param .u32 _Z13random_matrixPiiiiijP17curandStateXORWOW_param_2,
	.param .u32 _Z13random_matrixPiiiiijP17curandStateXORWOW_param_3,
	.param .u32 _Z13random_matrixPiiiiijP17curandStateXORWOW_param_4,
	.param .u32 _Z13random_matrixPiiiiijP17curandStateXORWOW_param_5,
	.param .u64 .ptr .align 1 _Z13random_matrixPiiiiijP17curandStateXORWOW_param_6
)
{
	.reg .pred 	%p<27>;
	.reg .b32 	%r<463>;
	.reg .b64 	%rd<22>;

	ld.param.u64 	%rd8, [_Z13random_matrixPiiiiijP17curandStateXORWOW_param_0];
	ld.param.u32 	%r207, [_Z13random_matrixPiiiiijP17curandStateXORWOW_param_1];
	ld.param.u32 	%r208, [_Z13random_matrixPiiiiijP17curandStateXORWOW_param_2];
	ld.param.u32 	%r204, [_Z13random_matrixPiiiiijP17curandStateXORWOW_param_3];
	ld.param.u32 	%r205, [_Z13random_matrixPiiiiijP17curandStateXORWOW_param_4];
	ld.param.u32 	%r206, [_Z13random_matrixPiiiiijP17curandStateXORWOW_param_5];
	ld.param.u64 	%rd9, [_Z13random_matrixPiiiiijP17curandStateXORWOW_param_6];
	mov.u32 	%r209, %tid.x;
	mov.u32 	%r210, %ntid.x;
	mov.u32 	%r211, %ctaid.x;
	mad.lo.s32 	%r1, %r210, %r211, %r209;
	mov.u32 	%r212, %tid.y;
	mov.u32 	%r213, %ntid.y;
	mov.u32 	%r214, %ctaid.y;
	mad.lo.s32 	%r215, %r213, %r214, %r212;
	setp.ge.s32 	%p1, %r1, %r207;
	setp.ge.s32 	%p2, %r215, %r208;
	or.pred  	%p3, %p1, %p2;
	@%p3 bra 	$L__BB1_44;
	cvta.to.global.u64 	%rd10, %rd9;
	mad.lo.s32 	%r218, %r208, %r1, %r215;
	cvt.s64.s32 	%rd1, %r218;
	mul.wide.s32 	%rd11, %r218, 48;
	add.s64 	%rd2, %rd10, %rd11;
	xor.b32  	%r219, %r206, -1429050551;
	mul.lo.s32 	%r3, %r219, 1099087573;
	add.s32 	%r220, %r3, -638133224;
	add.s32 	%r377, %r3, 123456789;
	st.global.v2.u32 	[%rd2], {%r220, %r377};
	xor.b32  	%r376, %r3, 362436069;
	mov.b32 	%r375, -123459836;
	st.global.v2.u32 	[%rd2+8], {%r376, %r375};
	add.s32 	%r373, %r3, 5783321;
	mov.b32 	%r374, -589760388;
	st.global.v2.u32 	[%rd2+16], {%r374, %r373};
	setp.eq.s32 	%p4, %r218, 0;
	@%p4 bra 	$L__BB1_43;
	mov.b32 	%r359, 0;
	mov.b32 	%r375, -123459836;
	mov.b32 	%r374, -589760388;
	mov.u64 	%rd13, precalc_xorwow_matrix;
	mov.u64 	%rd21, %rd1;
$L__BB1_3:
	and.b64  	%rd4, %rd21, 3;
	setp.eq.s64 	%p5, %rd4, 0;
	@%p5 bra 	$L__BB1_42;
	mul.wide.u32 	%rd12, %r359, 3200;
	add.s64 	%rd5, %rd13, %rd12;
	cvt.u32.u64 	%r13, %rd4;
	mov.b32 	%r360, 0;
$L__BB1_5:
	mov.b32 	%r373, 0;
	mov.u32 	%r374, %r373;
	mov.u32 	%r375, %r373;
	mov.u32 	%r376, %r373;
	mov.u32 	%r377, %r373;
	mov.u32 	%r366, %r373;
$L__BB1_6:
	mul.wide.u32 	%rd14, %r366, 4;
	add.s64 	%rd15, %rd2, %rd14;
	ld.global.u32 	%r21, [%rd15+4];
	shl.b32 	%r22, %r366, 5;
	mov.b32 	%r372, 0;
$L__BB1_7:
	.pragma "nounroll";
	shr.u32 	%r227, %r21, %r372;
	and.b32  	%r228, %r227, 1;
	setp.eq.b32 	%p6, %r228, 1;
	not.pred 	%p7, %p6;
	add.s32 	%r229, %r22, %r372;
	mul.lo.s32 	%r230, %r229, 5;
	mul.wide.u32 	%rd16, %r230, 4;
	add.s64 	%rd6, %rd5, %rd16;
	@%p7 bra 	$L__BB1_9;
	ld.global.u32 	%r231, [%rd6];
	xor.b32  	%r377, %r377, %r231;
	ld.global.u32 	%r232, [%rd6+4];
	xor.b32  	%r376, %r376, %r232;
	ld.global.u32 	%r233, [%rd6+8];
	xor.b32  	%r375, %r375, %r233;
	ld.global.u32 	%r234, [%rd6+12];
	xor.b32  	%r374, %r374, %r234;
	ld.global.u32 	%r235, [%rd6+16];
	xor.b32  	%r373, %r373, %r235;
$L__BB1_9:
	and.b32  	%r237, %r227, 2;
	setp.eq.s32 	%p8, %r237, 0;
	@%p8 bra 	$L__BB1_11;
	ld.global.u32 	%r238, [%rd6+20];
	xor.b32  	%r377, %r377, %r238;
	ld.global.u32 	%r239, [%rd6+24];
	xor.b32  	%r376, %r376, %r239;
	ld.global.u32 	%r240, [%rd6+28];
	xor.b32  	%r375, %r375, %r240;
	ld.global.u32 	%r241, [%rd6+32];
	xor.b32  	%r374, %r374, %r241;
	ld.global.u32 	%r242, [%rd6+36];
	xor.b32  	%r373, %r373, %r242;
$L__BB1_11:
	and.b32  	%r244, %r227, 4;
	setp.eq.s32 	%p9, %r244, 0;
	@%p9 bra 	$L__BB1_13;
	ld.global.u32 	%r245, [%rd6+40];
	xor.b32  	%r377, %r377, %r245;
	ld.global.u32 	%r246, [%rd6+44];
	xor.b32  	%r376, %r376, %r246;
	ld.global.u32 	%r247, [%rd6+48];
	xor.b32  	%r375, %r375, %r247;
	ld.global.u32 	%r248, [%rd6+52];
	xor.b32  	%r374, %r374, %r248;
	ld.global.u32 	%r249, [%rd6+56];
	xor.b32  	%r373, %r373, %r249;
$L__BB1_13:
	and.b32  	%r251, %r227, 8;
	setp.eq.s32 	%p10, %r251, 0;
	@%p10 bra 	$L__BB1_15;
	ld.global.u32 	%r252, [%rd6+60];
	xor.b32  	%r377, %r377, %r252;
	ld.global.u32 	%r253, [%rd6+64];
	xor.b32  	%r376, %r376, %r253;
	ld.global.u32 	%r254, [%rd6+68];
	xor.b32  	%r375, %r375, %r254;
	ld.global.u32 	%r255, [%rd6+72];
	xor.b32  	%r374, %r374, %r255;
	ld.global.u32 	%r256, [%rd6+76];
	xor.b32  	%r373, %r373, %r256;
$L__BB1_15:
	and.b32  	%r258, %r227, 16;
	setp.eq.s32 	%p11, %r258, 0;
	@%p11 bra 	$L__BB1_17;
	ld.global.u32 	%r259, [%rd6+80];
	xor.b32  	%r377, %r377, %r259;
	ld.global.u32 	%r260, [%rd6+84];
	xor.b32  	%r376, %r376, %r260;
	ld.global.u32 	%r261, [%rd6+88];
	xor.b32  	%r375, %r375, %r261;
	ld.global.u32 	%r262, [%rd6+92];
	xor.b32  	%r374, %r374, %r262;
	ld.global.u32 	%r263, [%rd6+96];
	xor.b32  	%r373, %r373, %r263;
$L__BB1_17:
	and.b32  	%r265, %r227, 32;
	setp.eq.s32 	%p12, %r265, 0;
	@%p12 bra 	$L__BB1_19;
	ld.global.u32 	%r266, [%rd6+100];
	xor.b32  	%r377, %r377, %r266;
	ld.global.u32 	%r267, [%rd6+104];
	xor.b32  	%r376, %r376, %r267;
	ld.global.u32 	%r268, [%rd6+108];
	xor.b32  	%r375, %r375, %r268;
	ld.global.u32 	%r269, [%rd6+112];
	xor.b32  	%r374, %r374, %r269;
	ld.global.u32 	%r270, [%rd6+116];
	xor.b32  	%r373, %r373, %r270;
$L__BB1_19:
	and.b32  	%r272, %r227, 64;
	setp.eq.s32 	%p13, %r272, 0;
	@%p13 bra 	$L__BB1_21;
	ld.global.u32 	%r273, [%rd6+120];
	xor.b32  	%r377, %r377, %r273;
	ld.global.u32 	%r274, [%rd6+124];
	xor.b32  	%r376, %r376, %r274;
	ld.global.u32 	%r275, [%rd6+128];
	xor.b32  	%r375, %r375, %r275;
	ld.global.u32 	%r276, [%rd6+132];
	xor.b32  	%r374, %r374, %r276;
	ld.global.u32 	%r277, [%rd6+136];
	xor.b32  	%r373, %r373, %r277;
$L__BB1_21:
	and.b32  	%r279, %r227, 128;
	setp.eq.s32 	%p14, %r279, 0;
	@%p14 bra 	$L__BB1_23;
	ld.global.u32 	%r280, [%rd6+140];
	xor.b32  	%r377, %r377, %r280;
	ld.global.u32 	%r281, [%rd6+144];
	xor.b32  	%r376, %r376, %r281;
	ld.global.u32 	%r282, [%rd6+148];
	xor.b32  	%r375, %r375, %r282;
	ld.global.u32 	%r283, [%rd6+152];
	xor.b32  	%r374, %r374, %r283;
	ld.global.u32 	%r284, [%rd6+156];
	xor.b32  	%r373, %r373, %r284;
$L__BB1_23:
	and.b32  	%r286, %r227, 256;
	setp.eq.s32 	%p15, %r286, 0;
	@%p15 bra 	$L__BB1_25;
	ld.global.u32 	%r287, [%rd6+160];
	xor.b32  	%r377, %r377, %r287;
	ld.global.u32 	%r288, [%rd6+164];
	xor.b32  	%r376, %r376, %r288;
	ld.global.u32 	%r289, [%rd6+168];
	xor.b32  	%r375, %r375, %r289;
	ld.global.u32 	%r290, [%rd6+172];
	xor.b32  	%r374, %r374, %r290;
	ld.global.u32 	%r291, [%rd6+176];
	xor.b32  	%r373, %r373, %r291;
$L__BB1_25:
	and.b32  	%r293, %r227, 512;
	setp.eq.s32 	%p16, %r293, 0;
	@%p16 bra 	$L__BB1_27;
	ld.global.u32 	%r294, [%rd6+180];
	xor.b32  	%r377, %r377, %r294;
	ld.global.u32 	%r295, [%rd6+184];
	xor.b32  	%r376, %r376, %r295;
	ld.global.u32 	%r296, [%rd6+188];
	xor.b32  	%r375, %r375, %r296;
	ld.global.u32 	%r297, [%rd6+192];
	xor.b32  	%r374, %r374, %r297;
	ld.global.u32 	%r298, [%rd6+196];
	xor.b32  	%r373, %r373, %r298;
$L__BB1_27:
	and.b32  	%r300, %r227, 1024;
	setp.eq.s32 	%p17, %r300, 0;
	@%p17 bra 	$L__BB1_29;
	ld.global.u32 	%r301, [%rd6+200];
	xor.b32  	%r377, %r377, %r301;
	ld.global.u32 	%r302, [%rd6+204];
	xor.b32  	%r376, %r376, %r302;
	ld.global.u32 	%r303, [%rd6+208];
	xor.b32  	%r375, %r375, %r303;
	ld.global.u32 	%r304, [%rd6+212];
	xor.b32  	%r374, %r374, %r304;
	ld.global.u32 	%r305, [%rd6+216];
	xor.b32  	%r373, %r373, %r305;
$L__BB1_29:
	and.b32  	%r307, %r227, 2048;
	setp.eq.s32 	%p18, %r307, 0;
	@%p18 bra 	$L__BB1_31;
	ld.global.u32 	%r308, [%rd6+220];
	xor.b32  	%r377, %r377, %r308;
	ld.global.u32 	%r309, [%rd6+224];
	xor.b32  	%r376, %r376, %r309;
	ld.global.u32 	%r310, [%rd6+228];
	xor.b32  	%r375, %r375, %r310;
	ld.global.u32 	%r311, [%rd6+232];
	xor.b32  	%r374, %r374, %r311;
	ld.global.u32 	%r312, [%rd6+236];
	xor.b32  	%r373, %r373, %r312;
$L__BB1_31:
	and.b32  	%r314, %r227, 4096;
	setp.eq.s32 	%p19, %r314, 0;
	@%p19 bra 	$L__BB1_33;
	ld.global.u32 	%r315, [%rd6+240];
	xor.b32  	%r377, %r377, %r315;
	ld.global.u32 	%r316, [%rd6+244];
	xor.b32  	%r376, %r376, %r316;
	ld.global.u32 	%r317, [%rd6+248];
	xor.b32  	%r375, %r375, %r317;
	ld.global.u32 	%r318, [%rd6+252];
	xor.b32  	%r374, %r374, %r318;
	ld.global.u32 	%r319, [%rd6+256];
	xor.b32  	%r373, %r373, %r319;
$L__BB1_33:
	and.b32  	%r321, %r227, 8192;
	setp.eq.s32 	%p20, %r321, 0;
	@%p20 bra 	$L__BB1_35;
	ld.global.u32 	%r322, [%rd6+260];
	xor.b32  	%r377, %r377, %r322;
	ld.global.u32 	%r323, [%rd6+264];
	xor.b32  	%r376, %r376, %r323;
	ld.global.u32 	%r324, [%rd6+268];
	xor.b32  	%r375, %r375, %r324;
	ld.global.u32 	%r325, [%rd6+272];
	xor.b32  	%r374, %r374, %r325;
	ld.global.u32 	%r326, [%rd6+276];
	xor.b32  	%r373, %r373, %r326;
$L__BB1_35:
	and.b32  	%r328, %r227, 16384;
	setp.eq.s32 	%p21, %r328, 0;
	@%p21 bra 	$L__BB1_37;
	ld.global.u32 	%r329, [%rd6+280];
	xor.b32  	%r377, %r377, %r329;
	ld.global.u32 	%r330, [%rd6+284];
	xor.b32  	%r376, %r376, %r330;
	ld.global.u32 	%r331, [%rd6+288];
	xor.b32  	%r375, %r375, %r331;
	ld.global.u32 	%r332, [%rd6+292];
	xor.b32  	%r374, %r374, %r332;
	ld.global.u32 	%r333, [%rd6+296];
	xor.b32  	%r373, %r373, %r333;
$L__BB1_37:
	and.b32  	%r335, %r227, 32768;
	setp.eq.s32 	%p22, %r335, 0;
	@%p22 bra 	$L__BB1_39;
	ld.global.u32 	%r336, [%rd6+300];
	xor.b32  	%r377, %r377, %r336;
	ld.global.u32 	%r337, [%rd6+304];
	xor.b32  	%r376, %r376, %r337;
	ld.global.u32 	%r338, [%rd6+308];
	xor.b32  	%r375, %r375, %r338;
	ld.global.u32 	%r339, [%rd6+312];
	xor.b32  	%r374, %r374, %r339;
	ld.global.u32 	%r340, [%rd6+316];
	xor.b32  	%r373, %r373, %r340;
$L__BB1_39:
	add.s32 	%r372, %r372, 16;
	setp.ne.s32 	%p23, %r372, 32;
	@%p23 bra 	$L__BB1_7;
	mad.lo.s32 	%r341, %r366, -31, %r22;
	add.s32 	%r366, %r341, 1;
	setp.ne.s32 	%p24, %r366, 5;
	@%p24 bra 	$L__BB1_6;
	st.global.u32 	[%rd2+4], %r377;
	st.global.u32 	[%rd2+8], %r376;
	st.global.u32 	[%rd2+12], %r375;
	st.global.u32 	[%rd2+16], %r374;
	st.global.u32 	[%rd2+20], %r373;
	add.s32 	%r360, %r360, 1;
	setp.lt.u32 	%p25, %r360, %r13;
	@%p25 bra 	$L__BB1_5;
$L__BB1_42:
	shr.u64 	%rd7, %rd21, 2;
	add.s32 	%r359, %r359, 1;
	setp.gt.u64 	%p26, %rd21, 3;
	mov.u64 	%rd21, %rd7;
	@%p26 bra 	$L__BB1_3;
$L__BB1_43:
	mov.b32 	%r342, 0;
	st.global.v2.u32 	[%rd2+24], {%r342, %r342};
	st.global.u32 	[%rd2+32], %r342;
	mov.b64 	%rd17, 0;
	st.global.u64 	[%rd2+40], %rd17;
	shr.u32 	%r343, %r377, 2;
	xor.b32  	%r344, %r343, %r377;
	st.global.v2.u32 	[%rd2+8], {%r375, %r374};
	shl.b32 	%r345, %r373, 4;
	shl.b32 	%r346, %r344, 1;
	xor.b32  	%r347, %r346, %r345;
	xor.b32  	%r348, %r347, %r344;
	xor.b32  	%r349, %r348, %r373;
	st.global.v2.u32 	[%rd2+16], {%r373, %r349};
	add.s32 	%r350, %r3, -637770787;
	st.global.v2.u32 	[%rd2], {%r350, %r376};
	add.s32 	%r351, %r349, %r350;
	rem.u32 	%r352, %r351, %r205;
	add.s32 	%r353, %r352, %r204;
	cvta.to.global.u64 	%rd18, %rd8;
	shl.b64 	%rd19, %rd1, 2;
	add.s64 	%rd20, %rd18, %rd19;
	st.global.u32 	[%rd20], %r353;
$L__BB1_44:
	ret;

}


// ===== COMPILED SASS (sm_100) =====

	.target	sm_100

	.elftype	@"ET_EXEC"


//--------------------- .note.nv.tkinfo           --------------------------
	.section	.note.nv.tkinfo,"",@"SHT_NOTE"
	.sectionflags	@"SHF_NOTE_NV_TKINFO"
	.tkinfo
        /*0018*/ 	.word	0x00000002
        /*0030*/ 	.string	""
        /*0030*/ 	.string	"ptxas"
        /*0030*/ 	.string	"Cuda compilation tools, release 13.0, V13.0.88"
        /*0030*/ 	.string	"Build cuda_13.0.r13.0/compiler.36424714_0"
        /*0030*/ 	.string	"-arch sm_100 -m 64 "



//--------------------- .note.nv.cuinfo           --------------------------
	.section	.note.nv.cuinfo,"",@"SHT_NOTE"
	.sectionflags	@"SHF_NOTE_NV_CUINFO"
        /*0018*/ 	.short	0x0002
        /*001a*/ 	.short	0x0064
        /*001c*/ 	.short	0x0082
	.zero		2


//--------------------- .nv.info                  --------------------------
	.section	.nv.info,"",@"SHT_CUDA_INFO"
	.align	4


	//----- nvinfo : EIATTR_REGCOUNT
	.align		4
        /*0000*/ 	.byte	0x04, 0x2f
        /*0002*/ 	.short	(.L_10 - .L_9)
	.align		4
.L_9:
        /*0004*/ 	.word	index@(_Z11mover_candyPiiiiii)
        /*0008*/ 	.word	0x0000000c


	//----- nvinfo : EIATTR_FRAME_SIZE
	.align		4
.L_10:
        /*000c*/ 	.byte	0x04, 0x11
        /*000e*/ 	.short	(.L_12 - .L_11)
	.align		4
.L_11:
        /*0010*/ 	.word	index@(_Z11mover_candyPiiiiii)
        /*0014*/ 	.word	0x00000000


	//----- nvinfo : EIATTR_REGCOUNT
	.align		4
.L_12:
        /*0018*/ 	.byte	0x04, 0x2f
        /*001a*/ 	.short	(.L_14 - .L_13)
	.align		4
.L_13:
        /*001c*/ 	.word	index@(_Z13random_matrixPiiiiijP17curandStateXORWOW)
        /*0020*/ 	.word	0x0000001f


	//----- nvinfo : EIATTR_FRAME_SIZE
	.align		4
.L_14:
        /*0024*/ 	.byte	0x04, 0x11
        /*0026*/ 	.short	(.L_16 - .L_15)
	.align		4
.L_15:
        /*0028*/ 	.word	index@(_Z13random_matrixPiiiiijP17curandStateXORWOW)
        /*002c*/ 	.word	0x00000000


	//----- nvinfo : EIATTR_MIN_STACK_SIZE
	.align		4
.L_16:
        /*0030*/ 	.byte	0x04, 0x12
        /*0032*/ 	.short	(.L_18 - .L_17)
	.align		4
.L_17:
        /*0034*/ 	.word	index@(_Z13random_matrixPiiiiijP17curandStateXORWOW)
        /*0038*/ 	.word	0x00000000


	//----- nvinfo : EIATTR_MIN_STACK_SIZE
	.align		4
.L_18:
        /*003c*/ 	.byte	0x04, 0x12
        /*003e*/ 	.short	(.L_20 - .L_19)
	.align		4
.L_19:
        /*0040*/ 	.word	index@(_Z11mover_candyPiiiiii)
        /*0044*/ 	.word	0x00000000
.L_20:


//--------------------- .nv.compat                --------------------------
	.section	.nv.compat,"",@"SHT_CUDA_COMPAT_INFO"
	.align	4
        /*0000*/ 	.byte	0x02, 0x09, 0x00, 0x00, 0x02, 0x02, 0x01, 0x00, 0x02, 0x05, 0x05, 0x00, 0x03, 0x07, 0x01, 0x01
        /*0010*/ 	.byte	0x02, 0x03, 0x00, 0x00, 0x02, 0x06, 0x01, 0x00, 0x04, 0x0b, 0x08, 0x00, 0x09, 0x00, 0x00, 0x00
        /*0020*/ 	.byte	0x00, 0x00, 0x00, 0x00


//--------------------- .nv.info._Z13random_matrixPiiiiijP17curandStateXORWOW --------------------------
	.section	.nv.info._Z13random_matrixPiiiiijP17curandStateXORWOW,"",@"SHT_CUDA_INFO"
	.sectionflags	@""
	.align	4


	//----- nvinfo : EIATTR_CUDA_API_VERSION
	.align		4
        /*0000*/ 	.byte	0x04, 0x37
        /*0002*/ 	.short	(.L_22 - .L_21)
.L_21:
        /*0004*/ 	.word	0x00000082


	//----- nvinfo : EIATTR_KPARAM_INFO
	.align		4
.L_22:
        /*0008*/ 	.byte	0x04, 0x17
        /*000a*/ 	.short	(.L_24 - .L_23)
.L_23:
        /*000c*/ 	.word	0x00000000
        /*0010*/ 	.short	0x0006
        /*0012*/ 	.short	0x0020
        /*0014*/ 	.byte	0x00, 0xf5, 0x21, 0x00


	//----- nvinfo : EIATTR_KPARAM_INFO
	.align		4
.L_24:
        /*0018*/ 	.byte	0x04, 0x17
        /*001a*/ 	.short	(.L_26 - .L_25)
.L_25:
        /*001c*/ 	.word	0x00000000
        /*0020*/ 	.short	0x0005
        /*0022*/ 	.short	0x0018
        /*0024*/ 	.byte	0x00, 0xf0, 0x11, 0x00


	//----- nvinfo : EIATTR_KPARAM_INFO
	.align		4
.L_26:
        /*0028*/ 	.byte	0x04, 0x17
        /*002a*/ 	.short	(.L_28 - .L_27)
.L_27:
        /*002c*/ 	.word	0x00000000
        /*0030*/ 	.short	0x0004
        /*0032*/ 	.short	0x0014
        /*0034*/ 	.byte	0x00, 0xf0, 0x11, 0x00


	//----- nvinfo : EIATTR_KPARAM_INFO
	.align		4
.L_28:
        /*0038*/ 	.byte	0x04, 0x17
        /*003a*/ 	.short	(.L_30 - .L_29)
.L_29:
        /*003c*/ 	.word	0x00000000
        /*0040*/ 	.short	0x0003
        /*0042*/ 	.short	0x0010
        /*0044*/ 	.byte	0x00, 0xf0, 0x11, 0x00


	//----- nvinfo : EIATTR_KPARAM_INFO
	.align		4
.L_30:
        /*0048*/ 	.byte	0x04, 0x17
        /*004a*/ 	.short	(.L_32 - .L_31)
.L_31:
        /*004c*/ 	.word	0x00000000
        /*0050*/ 	.short	0x0002
        /*0052*/ 	.short	0x000c
        /*0054*/ 	.byte	0x00, 0xf0, 0x11, 0x00


	//----- nvinfo : EIATTR_KPARAM_INFO
	.align		4
.L_32:
        /*0058*/ 	.byte	0x04, 0x17
        /*005a*/ 	.short	(.L_34 - .L_33)
.L_33:
        /*005c*/ 	.word	0x00000000
        /*0060*/ 	.short	0x0001
        /*0062*/ 	.short	0x0008
        /*0064*/ 	.byte	0x00, 0xf0, 0x11, 0x00


	//----- nvinfo : EIATTR_KPARAM_INFO
	.align		4
.L_34:
        /*0068*/ 	.byte	0x04, 0x17
        /*006a*/ 	.short	(.L_36 - .L_35)
.L_35:
        /*006c*/ 	.word	0x00000000
        /*0070*/ 	.short	0x0000
        /*0072*/ 	.short	0x0000
        /*0074*/ 	.byte	0x00, 0xf5, 0x21, 0x00


	//----- nvinfo : EIATTR_SPARSE_MMA_MASK
	.align		4
.L_36:
        /*0078*/ 	.byte	0x03, 0x50
        /*007a*/ 	.short	0x0000


	//----- nvinfo : EIATTR_MAXREG_COUNT
	.align		4
        /*007c*/ 	.byte	0x03, 0x1b
        /*007e*/ 	.short	0x00ff


	//----- nvinfo : EIATTR_MERCURY_ISA_VERSION
	.align		4
        /*0080*/ 	.byte	0x03, 0x5f
        /*0082*/ 	.short	0x0101


	//----- nvinfo : EIATTR_VRC_CTA_INIT_COUNT
	.align		4
        /*0084*/ 	.byte	0x02, 0x4a
	.zero		1
	.zero		1


	//----- nvinfo : EIATTR_EXIT_INSTR_OFFSETS
	.align		4
        /*0088*/ 	.byte	0x04, 0x1c
        /*008a*/ 	.short	(.L_38 - .L_37)


	//   ....[0]....
.L_37:
        /*008c*/ 	.word	0x000000c0


	//   ....[1]....
        /*0090*/ 	.word	0x000012c0


	//----- nvinfo : EIATTR_CRS_STACK_SIZE
	.align		4
.L_38:
        /*0094*/ 	.byte	0x04, 0x1e
        /*0096*/ 	.short	(.L_40 - .L_39)
.L_39:
        /*0098*/ 	.word	0x00000000


	//----- nvinfo : EIATTR_CBANK_PARAM_SIZE
	.align		4
.L_40:
        /*009c*/ 	.byte	0x03, 0x19
        /*009e*/ 	.short	0x0028


	//----- nvinfo : EIATTR_PARAM_CBANK
	.align		4
        /*00a0*/ 	.byte	0x04, 0x0a
        /*00a2*/ 	.short	(.L_42 - .L_41)
	.align		4
.L_41:
        /*00a4*/ 	.word	index@(.nv.constant0._Z13random_matrixPiiiiijP17curandStateXORWOW)
        /*00a8*/ 	.short	0x0380
        /*00aa*/ 	.short	0x0028


	//----- nvinfo : EIATTR_SW_WAR
	.align		4
.L_42:
        /*00ac*/ 	.byte	0x04, 0x36
        /*00ae*/ 	.short	(.L_44 - .L_43)
.L_43:
        /*00b0*/ 	.word	0x00000008
.L_44:


//--------------------- .nv.info._Z11mover_candyPiiiiii --------------------------
	.section	.nv.info._Z11mover_candyPiiiiii,"",@"SHT_CUDA_INFO"
	.sectionflags	@""
	.align	4


	//----- nvinfo : EIATTR_CUDA_API_VERSION
	.align		4
        /*0000*/ 	.byte	0x04, 0x37
        /*0002*/ 	.short	(.L_46 - .L_45)
.L_45:
        /*0004*/ 	.word	0x00000082


	//----- nvinfo : EIATTR_KPARAM_INFO
	.align		4
.L_46:
        /*0008*/ 	.byte	0x04, 0x17
        /*000a*/ 	.short	(.L_48 - .L_47)
.L_47:
        /*000c*/ 	.word	0x00000000
        /*0010*/ 	.short	0x0005
        /*0012*/ 	.short	0x0018
        /*0014*/ 	.byte	0x00, 0xf0, 0x11, 0x00


	//----- nvinfo : EIATTR_KPARAM_INFO
	.align		4
.L_48:
        /*0018*/ 	.byte	0x04, 0x17
        /*001a*/ 	.short	(.L_50 - .L_49)
.L_49:
        /*001c*/ 	.word	0x00000000
        /*0020*/ 	.short	0x0004
        /*0022*/ 	.short	0x0014
        /*0024*/ 	.byte	0x00, 0xf0, 0x11, 0x00


	//----- nvinfo : EIATTR_KPARAM_INFO
	.align		4
.L_50:
        /*0028*/ 	.byte	0x04, 0x17
        /*002a*/ 	.short	(.L_52 - .L_51)
.L_51:
        /*002c*/ 	.word	0x00000000
        /*0030*/ 	.short	0x0003
        /*0032*/ 	.short	0x0010
        /*0034*/ 	.byte	0x00, 0xf0, 0x11, 0x00


	//----- nvinfo : EIATTR_KPARAM_INFO
	.align		4
.L_52:
        /*0038*/ 	.byte	0x04, 0x17
        /*003a*/ 	.short	(.L_54 - .L_53)
.L_53:
        /*003c*/ 	.word	0x00000000
        /*0040*/ 	.short	0x0002
        /*0042*/ 	.short	0x000c
        /*0044*/ 	.byte	0x00, 0xf0, 0x11, 0x00


	//----- nvinfo : EIATTR_KPARAM_INFO
	.align		4
.L_54:
        /*0048*/ 	.byte	0x04, 0x17
        /*004a*/ 	.short	(.L_56 - .L_55)
.L_55:
        /*004c*/ 	.word	0x00000000
        /*0050*/ 	.short	0x0001
        /*0052*/ 	.short	0x0008
        /*0054*/ 	.byte	0x00, 0xf0, 0x11, 0x00


	//----- nvinfo : EIATTR_KPARAM_INFO
	.align		4
.L_56:
        /*0058*/ 	.byte	0x04, 0x17
        /*005a*/ 	.short	(.L_58 - .L_57)
.L_57:
        /*005c*/ 	.word	0x00000000
        /*0060*/ 	.short	0x0000
        /*0062*/ 	.short	0x0000
        /*0064*/ 	.byte	0x00, 0xf5, 0x21, 0x00


	//----- nvinfo : EIATTR_SPARSE_MMA_MASK
	.align		4
.L_58:
        /*0068*/ 	.byte	0x03, 0x50
        /*006a*/ 	.short	0x0000


	//----- nvinfo : EIATTR_MAXREG_COUNT
	.align		4
        /*006c*/ 	.byte	0x03, 0x1b
        /*006e*/ 	.short	0x00ff


	//----- nvinfo : EIATTR_MERCURY_ISA_VERSION
	.align		4
        /*0070*/ 	.byte	0x03, 0x5f
        /*0072*/ 	.short	0x0101


	//----- nvinfo : EIATTR_VRC_CTA_INIT_COUNT
	.align		4
        /*0074*/ 	.byte	0x02, 0x4a
	.zero		1
	.zero		1


	//----- nvinfo : EIATTR_EXIT_INSTR_OFFSETS
	.align		4
        /*0078*/ 	.byte	0x04, 0x1c
        /*007a*/ 	.short	(.L_60 - .L_59)


	//   ....[0]....
.L_59:
        /*007c*/ 	.word	0x000000f0


	//   ....[1]....
        /*0080*/ 	.word	0x000001c0


	//   ....[2]....
        /*0084*/ 	.word	0x00000240


	//   ....[3]....
        /*0088*/ 	.word	0x00000260


	//   ....[4]....
        /*008c*/ 	.word	0x000002f0


	//   ....[5]....
        /*0090*/ 	.word	0x00000370


	//   ....[6]....
        /*0094*/ 	.word	0x000003e0


	//   ....[7]....
        /*0098*/ 	.word	0x00000400


	//   ....[8]....
        /*009c*/ 	.word	0x00000470


	//----- nvinfo : EIATTR_INDIRECT_BRANCH_TARGETS
	.align		4
.L_60:
        /*00a0*/ 	.byte	0x04, 0x34
        /*00a2*/ 	.short	(.L_62 - .L_61)


	//   ....[0]....
.L_61:
        /*00a4*/ 	.word	.L_x_11@srel
        /*00a8*/ 	.short	0x0
        /*00aa*/ 	.short	0x0
        /*00ac*/ 	.word	0x3
        /*00b0*/ 	.word	.L_x_12@srel
        /*00b4*/ 	.word	.L_x_13@srel
        /*00b8*/ 	.word	.L_x_14@srel


	//   ....[1]....
        /*00bc*/ 	.word	.L_x_15@srel
        /*00c0*/ 	.short	0x0
        /*00c2*/ 	.short	0x0
        /*00c4*/ 	.word	0x3
        /*00c8*/ 	.word	.L_x_16@srel
        /*00cc*/ 	.word	.L_x_17@srel
        /*00d0*/ 	.word	.L_x_14@srel


	//----- nvinfo : EIATTR_CBANK_PARAM_SIZE
	.align		4
.L_62:
        /*00d4*/ 	.byte	0x03, 0x19
        /*00d6*/ 	.short	0x001c


	//----- nvinfo : EIATTR_PARAM_CBANK
	.align		4
        /*00d8*/ 	.byte	0x04, 0x0a
        /*00da*/ 	.short	(.L_64 - .L_63)
	.align		4
.L_63:
        /*00dc*/ 	.word	index@(.nv.constant0._Z11mover_candyPiiiiii)
        /*00e0*/ 	.short	0x0380
        /*00e2*/ 	.short	0x001c


	//----- nvinfo : EIATTR_SW_WAR
	.align		4
.L_64:
        /*00e4*/ 	.byte	0x04, 0x36
        /*00e6*/ 	.short	(.L_66 - .L_65)
.L_65:
        /*00e8*/ 	.word	0x00000008
.L_66:


//--------------------- .nv.callgraph             --------------------------
	.section	.nv.callgraph,"",@"SHT_CUDA_CALLGRAPH"
	.align	4
	.sectionentsize	8
	.align		4
        /*0000*/ 	.word	0x00000000
	.align		4
        /*0004*/ 	.word	0xffffffff
	.align		4
        /*0008*/ 	.word	0x00000000
	.align		4
        /*000c*/ 	.word	0xfffffffe
	.align		4
        /*0010*/ 	.word	0x00000000
	.align		4
        /*0014*/ 	.word	0xfffffffd
	.align		4
        /*0018*/ 	.word	0x00000000
	.align		4
        /*001c*/ 	.word	0xfffffffc


//--------------------- .nv.constant4             --------------------------
	.section	.nv.constant4,"a",@progbits
	.align	8
	.align		8
.nv.constant4:
        /*0000*/ 	.dword	precalc_xorwow_matrix
	.align		8
        /*0008*/ 	.dword	precalc_xorwow_offset_matrix
	.align		8
        /*0010*/ 	.dword	mrg32k3aM1
	.align		8
        /*0018*/ 	.dword	mrg32k3aM2
	.align		8
        /*0020*/ 	.dword	mrg32k3aM1SubSeq
	.align		8
        /*0028*/ 	.dword	mrg32k3aM2SubSeq
	.align		8
        /*0030*/ 	.dword	mrg32k3aM1Seq
	.align		8
        /*0038*/ 	.dword	mrg32k3aM2Seq


//--------------------- .nv.constant3             --------------------------
	.section	.nv.constant3,"a",@progbits
	.align	8
.nv.constant3:
	.type		__cr_lgamma_table,@object
	.size		__cr_lgamma_table,(.L_8 - __cr_lgamma_table)
__cr_lgamma_table:
        /*0000*/ 	.byte	0x00, 0x00, 0x00, 0x00, 0x00, 0x00, 0x00, 0x00, 0x00, 0x00, 0x00, 0x00, 0x00, 0x00, 0x00, 0x00
        /*0010*/ 	.byte	0xef, 0x39, 0xfa, 0xfe, 0x42, 0x2e, 0xe6, 0x3f, 0x02, 0x20, 0x2a, 0xfa, 0x0b, 0xab, 0xfc, 0x3f
        /*0020*/ 	.byte	0xf9, 0x2c, 0x92, 0x7c, 0xa7, 0x6c, 0x09, 0x40, 0xc9, 0x79, 0x44, 0x3c, 0x64, 0x26, 0x13, 0x40
        /*0030*/ 	.byte	0xca, 0x01, 0xcf, 0x3a, 0x27, 0x51, 0x1a, 0x40, 0x30, 0xcc, 0x2d, 0xf3, 0xe1, 0x0c, 0x21, 0x40
        /*0040*/ 	.byte	0x0d, 0xb7, 0xfc, 0x82, 0x8e, 0x35, 0x25, 0x40
.L_8:


//--------------------- .nv.constant2._Z11mover_candyPiiiiii --------------------------
	.section	.nv.constant2._Z11mover_candyPiiiiii,"a",@progbits
	.sectionflags	@""
	.align	4
.nv.constant2._Z11mover_candyPiiiiii:
        /*0000*/ 	.byte	0x50, 0x02, 0x00, 0x00, 0xa0, 0x01, 0x00, 0x00, 0x70, 0x04, 0x00, 0x00, 0xf0, 0x03, 0x00, 0x00
        /*0010*/ 	.byte	0x60, 0x03, 0x00, 0x00, 0x70, 0x04, 0x00, 0x00


//--------------------- .text._Z13random_matrixPiiiiijP17curandStateXORWOW --------------------------
	.section	.text._Z13random_matrixPiiiiijP17curandStateXORWOW,"ax",@progbits
	.align	128
        .global         _Z13random_matrixPiiiiijP17curandStateXORWOW
        .type           _Z13random_matrixPiiiiijP17curandStateXORWOW,@function
        .size           _Z13random_matrixPiiiiijP17curandStateXORWOW,(.L_x_19 - _Z13random_matrixPiiiiijP17curandStateXORWOW)
        .other          _Z13random_matrixPiiiiijP17curandStateXORWOW,@"STO_CUDA_ENTRY STV_DEFAULT"
_Z13random_matrixPiiiiijP17curandStateXORWOW:
.text._Z13random_matrixPiiiiijP17curandStateXORWOW:
[----:B------:R-:W-:Y:S01]  /*0000*/  LDC R1, c[0x0][0x37c] ;  /* 0x0000df00ff017b82 */ /* 0x000fe20000000800 */
[----:B------:R-:W0:Y:S01]  /*0010*/  S2R R3, SR_TID.Y ;  /* 0x0000000000037919 */ /* 0x000e220000002200 */
[----:B------:R-:W1:Y:S01]  /*0020*/  LDCU UR4, c[0x0][0x360] ;  /* 0x00006c00ff0477ac */ /* 0x000e620008000800 */
[----:B------:R-:W0:Y:S01]  /*0030*/  S2R R2, SR_CTAID.Y ;  /* 0x0000000000027919 */ /* 0x000e220000002600 */
[----:B------:R-:W0:Y:S01]  /*0040*/  LDCU UR5, c[0x0][0x364] ;  /* 0x00006c80ff0577ac */ /* 0x000e220008000800 */
[----:B------:R-:W1:Y:S01]  /*0050*/  S2R R0, SR_TID.X ;  /* 0x0000000000007919 */ /* 0x000e620000002100 */
[----:B------:R-:W2:Y:S01]  /*0060*/  LDCU.64 UR6, c[0x0][0x388] ;  /* 0x00007100ff0677ac */ /* 0x000ea20008000a00 */
[----:B------:R-:W1:Y:S01]  /*0070*/  S2R R5, SR_CTAID.X ;  /* 0x0000000000057919 */ /* 0x000e620000002500 */
[----:B0-----:R-:W-:-:S05]  /*0080*/  IMAD R3, R2, UR5, R3 ;  /* 0x0000000502037c24 */ /* 0x001fca000f8e0203 */
[----:B--2---:R-:W-:Y:S01]  /*0090*/  ISETP.GE.AND P0, PT, R3, UR7, PT ;  /* 0x0000000703007c0c */ /* 0x004fe2000bf06270 */
[----:B-1----:R-:W-:-:S05]  /*00a0*/  IMAD R0, R5, UR4, R0 ;  /* 0x0000000405007c24 */ /* 0x002fca000f8e0200 */
[----:B------:R-:W-:-:S13]  /*00b0*/  ISETP.GE.OR P0, PT, R0, UR6, P0 ;  /* 0x0000000600007c0c */ /* 0x000fda0008706670 */
[----:B------:R-:W-:Y:S05]  /*00c0*/  @P0 EXIT ;  /* 0x000000000000094d */ /* 0x000fea0003800000 */
[----:B------:R-:W0:Y:S01]  /*00d0*/  LDC R2, c[0x0][0x398] ;  /* 0x0000e600ff027b82 */ /* 0x000e220000000800 */
[----:B------:R-:W1:Y:S01]  /*00e0*/  LDCU.64 UR4, c[0x0][0x358] ;  /* 0x00006b00ff0477ac */ /* 0x000e620008000a00 */
[----:B------:R-:W-:Y:S01]  /*00f0*/  IMAD R0, R0, UR7, R3 ;  /* 0x0000000700007c24 */ /* 0x000fe2000f8e0203 */
[----:B------:R-:W-:Y:S01]  /*0100*/  BSSY.RECONVERGENT B0, `(.L_x_0) ;  /* 0x00000ec000007945 */ /* 0x000fe20003800200 */
[----:B------:R-:W-:Y:S02]  /*0110*/  IMAD.MOV.U32 R15, RZ, RZ, -0x75bd8fc ;  /* 0xf8a42704ff0f7424 */ /* 0x000fe400078e00ff */
[----:B------:R-:W-:Y:S01]  /*0120*/  IMAD.MOV.U32 R12, RZ, RZ, -0x23270784 ;  /* 0xdcd8f87cff0c7424 */ /* 0x000fe200078e00ff */
[----:B------:R-:W-:Y:S01]  /*0130*/  ISETP.NE.AND P0, PT, R0, RZ, PT ;  /* 0x000000ff0000720c */ /* 0x000fe20003f05270 */
[----:B------:R-:W2:Y:S01]  /*0140*/  LDC.64 R8, c[0x0][0x3a0] ;  /* 0x0000e800ff087b82 */ /* 0x000ea20000000a00 */
[----:B------:R-:W-:Y:S01]  /*0150*/  IMAD.MOV.U32 R5, RZ, RZ, -0x75bd8fc ;  /* 0xf8a42704ff057424 */ /* 0x000fe200078e00ff */
[----:B------:R-:W-:-:S02]  /*0160*/  SHF.R.S32.HI R10, RZ, 0x1f, R0 ;  /* 0x0000001fff0a7819 */ /* 0x000fc40000011400 */
[----:B0-----:R-:W-:-:S05]  /*0170*/  LOP3.LUT R2, R2, 0xaad26b49, RZ, 0x3c, !PT ;  /* 0xaad26b4902027812 */ /* 0x001fca00078e3cff */
[----:B------:R-:W-:Y:S02]  /*0180*/  IMAD R2, R2, 0x4182bed5, RZ ;  /* 0x4182bed502027824 */ /* 0x000fe400078e02ff */
[----:B--2---:R-:W-:-:S03]  /*0190*/  IMAD.WIDE R8, R0, 0x30, R8 ;  /* 0x0000003000087825 */ /* 0x004fc600078e0208 */
[C---:B------:R-:W-:Y:S01]  /*01a0*/  LOP3.LUT R4, R2.reuse, 0x159a55e5, RZ, 0x3c, !PT ;  /* 0x159a55e502047812 */ /* 0x040fe200078e3cff */
[C---:B------:R-:W-:Y:S02]  /*01b0*/  VIADD R3, R2.reuse, 0x583f19 ;  /* 0x00583f1902037836 */ /* 0x040fe40000000000 */
[C---:B------:R-:W-:Y:S02]  /*01c0*/  VIADD R6, R2.reuse, 0xd9f6dc18 ;  /* 0xd9f6dc1802067836 */ /* 0x040fe40000000000 */
[----:B------:R-:W-:Y:S02]  /*01d0*/  VIADD R7, R2, 0x75bcd15 ;  /* 0x075bcd1502077836 */ /* 0x000fe40000000000 */
[----:B------:R-:W-:Y:S02]  /*01e0*/  IMAD.MOV.U32 R14, RZ, RZ, R4 ;  /* 0x000000ffff0e7224 */ /* 0x000fe400078e0004 */
[----:B------:R-:W-:Y:S01]  /*01f0*/  IMAD.MOV.U32 R13, RZ, RZ, R3 ;  /* 0x000000ffff0d7224 */ /* 0x000fe200078e0003 */
[----:B-1----:R0:W-:Y:S01]  /*0200*/  STG.E.64 desc[UR4][R8.64], R6 ;  /* 0x0000000608007986 */ /* 0x0021e2000c101b04 */
[----:B------:R-:W-:-:S03]  /*0210*/  IMAD.MOV.U32 R2, RZ, RZ, -0x23270784 ;  /* 0xdcd8f87cff027424 */ /* 0x000fc600078e00ff */
[----:B------:R0:W-:Y:S04]  /*0220*/  STG.E.64 desc[UR4][R8.64+0x8], R14 ;  /* 0x0000080e08007986 */ /* 0x0001e8000c101b04 */
[----:B------:R0:W-:Y:S01]  /*0230*/  STG.E.64 desc[UR4][R8.64+0x10], R12 ;  /* 0x0000100c08007986 */ /* 0x0001e2000c101b04 */
[----:B------:R-:W-:Y:S05]  /*0240*/  @!P0 BRA `(.L_x_1) ;  /* 0x0000000c005c8947 */ /* 0x000fea0003800000 */
[----:B0-----:R-:W-:Y:S02]  /*0250*/  IMAD.MOV.U32 R6, RZ, RZ, R10 ;  /* 0x000000ffff067224 */ /* 0x001fe400078e000a */
[----:B------:R-:W-:Y:S02]  /*0260*/  IMAD.MOV.U32 R12, RZ, RZ, RZ ;  /* 0x000000ffff0c7224 */ /* 0x000fe400078e00ff */
[----:B------:R-:W-:Y:S02]  /*0270*/  IMAD.MOV.U32 R13, RZ, RZ, R0 ;  /* 0x000000ffff0d7224 */ /* 0x000fe400078e0000 */
[----:B------:R-:W-:Y:S02]  /*0280*/  IMAD.MOV.U32 R5, RZ, RZ, -0x75bd8fc ;  /* 0xf8a42704ff057424 */ /* 0x000fe400078e00ff */
[----:B------:R-:W-:-:S07]  /*0290*/  IMAD.MOV.U32 R2, RZ, RZ, -0x23270784 ;  /* 0xdcd8f87cff027424 */ /* 0x000fce00078e00ff */
.L_x_7:
[----:B------:R-:W-:Y:S01]  /*02a0*/  LOP3.LUT R8, R13, 0x3, RZ, 0xc0, !PT ;  /* 0x000000030d087812 */ /* 0x000fe200078ec0ff */
[----:B------:R-:W-:Y:S03]  /*02b0*/  BSSY.RECONVERGENT B1, `(.L_x_2) ;  /* 0x00000ca000017945 */ /* 0x000fe60003800200 */
[----:B------:R-:W-:-:S04]  /*02c0*/  ISETP.NE.U32.AND P0, PT, R8, RZ, PT ;  /* 0x000000ff0800720c */ /* 0x000fc80003f05070 */
[----:B------:R-:W-:-:S13]  /*02d0*/  ISETP.NE.AND.EX P0, PT, RZ, RZ, PT, P0 ;  /* 0x000000ffff00720c */ /* 0x000fda0003f05300 */
[----:B0-----:R-:W-:Y:S05]  /*02e0*/  @!P0 BRA `(.L_x_3) ;  /* 0x0000000c00188947 */ /* 0x001fea0003800000 */
[----:B------:R-:W0:Y:S01]  /*02f0*/  LDC.64 R8, c[0x4][RZ] ;  /* 0x01000000ff087b82 */ /* 0x000e220000000a00 */
[----:B------:R-:W-:Y:S02]  /*0300*/  IMAD.MOV.U32 R14, RZ, RZ, RZ ;  /* 0x000000ffff0e7224 */ /* 0x000fe400078e00ff */
[----:B0-----:R-:W-:-:S07]  /*0310*/  IMAD.WIDE.U32 R8, R12, 0xc80, R8 ;  /* 0x00000c800c087825 */ /* 0x001fce00078e0008 */
.L_x_6:
[----:B------:R-:W-:Y:S01]  /*0320*/  IMAD.MOV.U32 R15, RZ, RZ, RZ ;  /* 0x000000ffff0f7224 */ /* 0x000fe200078e00ff */
[----:B0-----:R-:W-:Y:S02]  /*0330*/  CS2R R2, SRZ ;  /* 0x0000000000027805 */ /* 0x001fe4000001ff00 */
[----:B------:R-:W-:Y:S01]  /*0340*/  CS2R R4, SRZ ;  /* 0x0000000000047805 */ /* 0x000fe2000001ff00 */
[----:B------:R-:W-:-:S07]  /*0350*/  IMAD.MOV.U32 R7, RZ, RZ, RZ ;  /* 0x000000ffff077224 */ /* 0x000fce00078e00ff */
.L_x_5:
[----:B------:R-:W0:Y:S02]  /*0360*/  LDC.64 R10, c[0x0][0x3a0] ;  /* 0x0000e800ff0a7b82 */ /* 0x000e240000000a00 */
[----:B0-----:R-:W-:-:S04]  /*0370*/  IMAD.WIDE R10, R0, 0x30, R10 ;  /* 0x00000030000a7825 */ /* 0x001fc800078e020a */
[----:B------:R-:W-:-:S05]  /*0380*/  IMAD.WIDE.U32 R10, R15, 0x4, R10 ;  /* 0x000000040f0a7825 */ /* 0x000fca00078e000a */
[----:B------:R0:W5:Y:S01]  /*0390*/  LDG.E R16, desc[UR4][R10.64+0x4] ;  /* 0x000004040a107981 */ /* 0x000162000c1e1900 */
[----:B------:R-:W-:-:S07]  /*03a0*/  IMAD.MOV.U32 R17, RZ, RZ, RZ ;  /* 0x000000ffff117224 */ /* 0x000fce00078e00ff */
.L_x_4:
[----:B-----5:R-:W-:Y:S01]  /*03b0*/  SHF.R.U32.HI R23, RZ, R17, R16 ;  /* 0x00000011ff177219 */ /* 0x020fe20000011610 */
[----:B0-----:R-:W-:-:S03]  /*03c0*/  IMAD.SHL.U32 R10, R15, 0x20, RZ ;  /* 0x000000200f0a7824 */ /* 0x001fc600078e00ff */
[----:B------:R-:W-:Y:S01]  /*03d0*/  LOP3.LUT R11, R23, 0x1, RZ, 0xc0, !PT ;  /* 0x00000001170b7812 */ /* 0x000fe200078ec0ff */
[----:B------:R-:W-:-:S03]  /*03e0*/  IMAD.IADD R10, R10, 0x1, R17 ;  /* 0x000000010a0a7824 */ /* 0x000fc600078e0211 */
[----:B------:R-:W-:Y:S01]  /*03f0*/  ISETP.NE.U32.AND P0, PT, R11, 0x1, PT ;  /* 0x000000010b00780c */ /* 0x000fe20003f05070 */
[----:B------:R-:W-:-:S03]  /*0400*/  IMAD R11, R10, 0x5, RZ ;  /* 0x000000050a0b7824 */ /* 0x000fc600078e02ff */
[----:B------:R-:W-:Y:S01]  /*0410*/  R2P PR, R23, 0x7e ;  /* 0x0000007e17007804 */ /* 0x000fe20000000000 */
[----:B------:R-:W-:-:S08]  /*0420*/  IMAD.WIDE.U32 R10, R11, 0x4, R8 ;  /* 0x000000040b0a7825 */ /* 0x000fd000078e0008 */
[----:B------:R-:W2:Y:S04]  /*0430*/  @!P0 LDG.E R20, desc[UR4][R10.64+0x10] ;  /* 0x000010040a148981 */ /* 0x000ea8000c1e1900 */
[----:B------:R-:W3:Y:S04]  /*0440*/  @P1 LDG.E R22, desc[UR4][R10.64+0x24] ;  /* 0x000024040a161981 */ /* 0x000ee8000c1e1900 */
[----:B------:R-:W4:Y:S04]  /*0450*/  @P2 LDG.E R24, desc[UR4][R10.64+0x38] ;  /* 0x000038040a182981 */ /* 0x000f28000c1e1900 */
[----:B------:R-:W4:Y:S04]  /*0460*/  @P3 LDG.E R26, desc[UR4][R10.64+0x4c] ;  /* 0x00004c040a1a3981 */ /* 0x000f28000c1e1900 */
[----:B------:R-:W4:Y:S04]  /*0470*/  @P4 LDG.E R28, desc[UR4][R10.64+0x60] ;  /* 0x000060040a1c4981 */ /* 0x000f28000c1e1900 */
[----:B------:R-:W4:Y:S04]  /*0480*/  @!P0 LDG.E R18, desc[UR4][R10.64] ;  /* 0x000000040a128981 */ /* 0x000f28000c1e1900 */
[----:B------:R-:W4:Y:S04]  /*0490*/  @!P0 LDG.E R19, desc[UR4][R10.64+0x4] ;  /* 0x000004040a138981 */ /* 0x000f28000c1e1900 */
[----:B------:R-:W4:Y:S04]  /*04a0*/  @P5 LDG.E R21, desc[UR4][R10.64+0x74] ;  /* 0x000074040a155981 */ /* 0x000f28000c1e1900 */
[----:B------:R-:W4:Y:S04]  /*04b0*/  @P1 LDG.E R25, desc[UR4][R10.64+0x20] ;  /* 0x000020040a191981 */ /* 0x000f28000c1e1900 */
[----:B------:R-:W4:Y:S01]  /*04c0*/  @P3 LDG.E R27, desc[UR4][R10.64+0x48] ;  /* 0x000048040a1b3981 */ /* 0x000f22000c1e1900 */
[----:B--2---:R-:W-:-:S03]  /*04d0*/  @!P0 LOP3.LUT R3, R3, R20, RZ, 0x3c, !PT ;  /* 0x0000001403038212 */ /* 0x004fc600078e3cff */
[----:B------:R-:W2:Y:S01]  /*04e0*/  @P1 LDG.E R20, desc[UR4][R10.64+0x14] ;  /* 0x000014040a141981 */ /* 0x000ea2000c1e1900 */
[----:B---3--:R-:W-:-:S03]  /*04f0*/  @P1 LOP3.LUT R3, R3, R22, RZ, 0x3c, !PT ;  /* 0x0000001603031212 */ /* 0x008fc600078e3cff */
[----:B------:R-:W3:Y:S01]  /*0500*/  @P1 LDG.E R22, desc[UR4][R10.64+0x1c] ;  /* 0x00001c040a161981 */ /* 0x000ee2000c1e1900 */
[----:B----4-:R-:W-:-:S03]  /*0510*/  @P2 LOP3.LUT R3, R3, R24, RZ, 0x3c, !PT ;  /* 0x0000001803032212 */ /* 0x010fc600078e3cff */
[----:B------:R-:W4:Y:S01]  /*0520*/  @P2 LDG.E R24, desc[UR4][R10.64+0x28] ;  /* 0x000028040a182981 */ /* 0x000f22000c1e1900 */
[----:B------:R-:W-:-:S03]  /*0530*/  @P3 LOP3.LUT R3, R3, R26, RZ, 0x3c, !PT ;  /* 0x0000001a03033212 */ /* 0x000fc600078e3cff */
[----:B------:R-:W3:Y:S01]  /*0540*/  @P6 LDG.E R26, desc[UR4][R10.64+0x88] ;  /* 0x000088040a1a6981 */ /* 0x000ee2000c1e1900 */
[----:B------:R-:W-:Y:S02]  /*0550*/  @P4 LOP3.LUT R3, R3, R28, RZ, 0x3c, !PT ;  /* 0x0000001c03034212 */ /* 0x000fe400078e3cff */
[----:B------:R-:W-:Y:S02]  /*0560*/  @!P0 LOP3.LUT R7, R7, R18, RZ, 0x3c, !PT ;  /* 0x0000001207078212 */ /* 0x000fe400078e3cff */
[----:B------:R-:W3:Y:S01]  /*0570*/  @!P0 LDG.E R18, desc[UR4][R10.64+0x8] ;  /* 0x000008040a128981 */ /* 0x000ee2000c1e1900 */
[----:B------:R-:W-:-:S03]  /*0580*/  @!P0 LOP3.LUT R4, R4, R19, RZ, 0x3c, !PT ;  /* 0x0000001304048212 */ /* 0x000fc600078e3cff */
[----:B------:R-:W3:Y:S01]  /*0590*/  @!P0 LDG.E R19, desc[UR4][R10.64+0xc] ;  /* 0x00000c040a138981 */ /* 0x000ee2000c1e1900 */
[----:B------:R-:W-:-:S03]  /*05a0*/  @P5 LOP3.LUT R3, R3, R21, RZ, 0x3c, !PT ;  /* 0x0000001503035212 */ /* 0x000fc600078e3cff */
[----:B------:R-:W3:Y:S01]  /*05b0*/  @P1 LDG.E R21, desc[UR4][R10.64+0x18] ;  /* 0x000018040a151981 */ /* 0x000ee2000c1e1900 */
[----:B--2---:R-:W-:-:S03]  /*05c0*/  @P1 LOP3.LUT R7, R7, R20, RZ, 0x3c, !PT ;  /* 0x0000001407071212 */ /* 0x004fc600078e3cff */
[----:B------:R-:W2:Y:S01]  /*05d0*/  @P3 LDG.E R20, desc[UR4][R10.64+0x3c] ;  /* 0x00003c040a143981 */ /* 0x000ea2000c1e1900 */
[----:B----4-:R-:W-:-:S03]  /*05e0*/  @P2 LOP3.LUT R7, R7, R24, RZ, 0x3c, !PT ;  /* 0x0000001807072212 */ /* 0x010fc600078e3cff */
[----:B------:R-:W4:Y:S01]  /*05f0*/  @P4 LDG.E R24, desc[UR4][R10.64+0x50] ;  /* 0x000050040a184981 */ /* 0x000f22000c1e1900 */
[----:B---3--:R-:W-:-:S03]  /*0600*/  @!P0 LOP3.LUT R5, R5, R18, RZ, 0x3c, !PT ;  /* 0x0000001205058212 */ /* 0x008fc600078e3cff */
[----:B------:R-:W3:Y:S01]  /*0610*/  @P2 LDG.E R18, desc[UR4][R10.64+0x30] ;  /* 0x000030040a122981 */ /* 0x000ee2000c1e1900 */
[----:B------:R-:W-:-:S03]  /*0620*/  @!P0 LOP3.LUT R2, R2, R19, RZ, 0x3c, !PT ;  /* 0x0000001302028212 */ /* 0x000fc600078e3cff */
[----:B------:R-:W3:Y:S01]  /*0630*/  @P2 LDG.E R19, desc[UR4][R10.64+0x2c] ;  /* 0x00002c040a132981 */ /* 0x000ee2000c1e1900 */
[----:B------:R-:W-:-:S03]  /*0640*/  @P1 LOP3.LUT R4, R4, R21, RZ, 0x3c, !PT ;  /* 0x0000001504041212 */ /* 0x000fc600078e3cff */
[----:B------:R-:W3:Y:S01]  /*0650*/  @P2 LDG.E R21, desc[UR4][R10.64+0x34] ;  /* 0x000034040a152981 */ /* 0x000ee2000c1e1900 */
[----:B------:R-:W-:Y:S02]  /*0660*/  @P1 LOP3.LUT R5, R5, R22, RZ, 0x3c, !PT ;  /* 0x0000001605051212 */ /* 0x000fe400078e3cff */
[----:B------:R-:W-:Y:S01]  /*0670*/  @P1 LOP3.LUT R2, R2, R25, RZ, 0x3c, !PT ;  /* 0x0000001902021212 */ /* 0x000fe200078e3cff */
[----:B------:R-:W3:Y:S04]  /*0680*/  @P3 LDG.E R22, desc[UR4][R10.64+0x44] ;  /* 0x000044040a163981 */ /* 0x000ee8000c1e1900 */
[----:B------:R-:W3:Y:S01]  /*0690*/  @P3 LDG.E R25, desc[UR4][R10.64+0x40] ;  /* 0x000040040a193981 */ /* 0x000ee2000c1e1900 */
[----:B--2---:R-:W-:-:S03]  /*06a0*/  @P3 LOP3.LUT R7, R7, R20, RZ, 0x3c, !PT ;  /* 0x0000001407073212 */ /* 0x004fc600078e3cff */
[----:B------:R-:W2:Y:S01]  /*06b0*/  @P5 LDG.E R20, desc[UR4][R10.64+0x64] ;  /* 0x000064040a145981 */ /* 0x000ea2000c1e1900 */
[----:B----4-:R-:W-:-:S03]  /*06c0*/  @P4 LOP3.LUT R7, R7, R24, RZ, 0x3c, !PT ;  /* 0x0000001807074212 */ /* 0x010fc600078e3cff */
[----:B------:R-:W4:Y:S01]  /*06d0*/  @P6 LDG.E R24, desc[UR4][R10.64+0x78] ;  /* 0x000078040a186981 */ /* 0x000f22000c1e1900 */
[----:B---3--:R-:W-:-:S03]  /*06e0*/  @P2 LOP3.LUT R5, R5, R18, RZ, 0x3c, !PT ;  /* 0x0000001205052212 */ /* 0x008fc600078e3cff */
[----:B------:R-:W3:Y:S01]  /*06f0*/  @P4 LDG.E R18, desc[UR4][R10.64+0x58] ;  /* 0x000058040a124981 */ /* 0x000ee2000c1e1900 */
[----:B------:R-:W-:-:S03]  /*0700*/  @P2 LOP3.LUT R4, R4, R19, RZ, 0x3c, !PT ;  /* 0x0000001304042212 */ /* 0x000fc600078e3cff */
[----:B------:R-:W3:Y:S01]  /*0710*/  @P4 LDG.E R19, desc[UR4][R10.64+0x54] ;  /* 0x000054040a134981 */ /* 0x000ee2000c1e1900 */
[----:B------:R-:W-:-:S03]  /*0720*/  @P2 LOP3.LUT R2, R2, R21, RZ, 0x3c, !PT ;  /* 0x0000001502022212 */ /* 0x000fc600078e3cff */
[----:B------:R-:W3:Y:S01]  /*0730*/  @P4 LDG.E R21, desc[UR4][R10.64+0x5c] ;  /* 0x00005c040a154981 */ /* 0x000ee2000c1e1900 */
[----:B------:R-:W-:Y:S02]  /*0740*/  @P3 LOP3.LUT R5, R5, R22, RZ, 0x3c, !PT ;  /* 0x0000001605053212 */ /* 0x000fe400078e3cff */
[----:B------:R-:W-:Y:S01]  /*0750*/  @P3 LOP3.LUT R2, R2, R27, RZ, 0x3c, !PT ;  /* 0x0000001b02023212 */ /* 0x000fe200078e3cff */
[----:B------:R-:W3:Y:S01]  /*0760*/  @P5 LDG.E R22, desc[UR4][R10.64+0x6c] ;  /* 0x00006c040a165981 */ /* 0x000ee2000c1e1900 */
[----:B------:R-:W-:-:S03]  /*0770*/  @P3 LOP3.LUT R4, R4, R25, RZ, 0x3c, !PT ;  /* 0x0000001904043212 */ /* 0x000fc600078e3cff */
[----:B------:R-:W3:Y:S04]  /*0780*/  @P5 LDG.E R25, desc[UR4][R10.64+0x68] ;  /* 0x000068040a195981 */ /* 0x000ee8000c1e1900 */
[----:B------:R-:W3:Y:S01]  /*0790*/  @P5 LDG.E R27, desc[UR4][R10.64+0x70] ;  /* 0x000070040a1b5981 */ /* 0x000ee2000c1e1900 */
[----:B------:R-:W-:Y:S02]  /*07a0*/  LOP3.LUT P0, RZ, R23, 0x80, RZ, 0xc0, !PT ;  /* 0x0000008017ff7812 */ /* 0x000fe4000780c0ff */
[----:B--2---:R-:W-:-:S11]  /*07b0*/  @P5 LOP3.LUT R7, R7, R20, RZ, 0x3c, !PT ;  /* 0x0000001407075212 */ /* 0x004fd600078e3cff */
        /* <DEDUP_REMOVED lines=15> */
[----:B------:R-:W-:Y:S02]  /*08b0*/  @P6 LOP3.LUT R3, R3, R26, RZ, 0x3c, !PT ;  /* 0x0000001a03036212 */ /* 0x000fe400078e3cff */
[----:B--2---:R-:W-:Y:S02]  /*08c0*/  @P0 LOP3.LUT R7, R7, R20, RZ, 0x3c, !PT ;  /* 0x0000001407070212 */ /* 0x004fe400078e3cff */
[----:B----4-:R-:W-:Y:S02]  /*08d0*/  @P0 LOP3.LUT R3, R3, R24, RZ, 0x3c, !PT ;  /* 0x0000001803030212 */ /* 0x010fe400078e3cff */
[----:B---3--:R-:W-:Y:S02]  /*08e0*/  @P6 LOP3.LUT R5, R5, R18, RZ, 0x3c, !PT ;  /* 0x0000001205056212 */ /* 0x008fe400078e3cff */
[----:B------:R-:W-:Y:S02]  /*08f0*/  @P6 LOP3.LUT R4, R4, R19, RZ, 0x3c, !PT ;  /* 0x0000001304046212 */ /* 0x000fe400078e3cff */
[----:B------:R-:W-:-:S02]  /*0900*/  @P6 LOP3.LUT R2, R2, R21, RZ, 0x3c, !PT ;  /* 0x0000001502026212 */ /* 0x000fc400078e3cff */
[----:B------:R-:W-:Y:S02]  /*0910*/  @P0 LOP3.LUT R5, R5, R22, RZ, 0x3c, !PT ;  /* 0x0000001605050212 */ /* 0x000fe400078e3cff */
[----:B------:R-:W-:Y:S02]  /*0920*/  @P0 LOP3.LUT R4, R4, R25, RZ, 0x3c, !PT ;  /* 0x0000001904040212 */ /* 0x000fe400078e3cff */
[----:B------:R-:W-:Y:S02]  /*0930*/  @P0 LOP3.LUT R2, R2, R27, RZ, 0x3c, !PT ;  /* 0x0000001b02020212 */ /* 0x000fe400078e3cff */
[----:B------:R-:W-:-:S13]  /*0940*/  R2P PR, R23.B1, 0x7f ;  /* 0x0000007f17007804 */ /* 0x000fda0000001000 */
[----:B------:R-:W2:Y:S04]  /*0950*/  @P0 LDG.E R18, desc[UR4][R10.64+0xa0] ;  /* 0x0000a0040a120981 */ /* 0x000ea8000c1e1900 */
[----:B------:R-:W3:Y:S04]  /*0960*/  @P0 LDG.E R20, desc[UR4][R10.64+0xa8] ;  /* 0x0000a8040a140981 */ /* 0x000ee8000c1e1900 */
[----:B------:R-:W4:Y:S04]  /*0970*/  @P1 LDG.E R22, desc[UR4][R10.64+0xbc] ;  /* 0x0000bc040a161981 */ /* 0x000f28000c1e1900 */
[----:B------:R-:W4:Y:S04]  /*0980*/  @P1 LDG.E R24, desc[UR4][R10.64+0xc4] ;  /* 0x0000c4040a181981 */ /* 0x000f28000c1e1900 */
[----:B------:R-:W4:Y:S04]  /*0990*/  @P0 LDG.E R19, desc[UR4][R10.64+0xa4] ;  /* 0x0000a4040a130981 */ /* 0x000f28000c1e1900 */
[----:B------:R-:W4:Y:S04]  /*09a0*/  @P0 LDG.E R21, desc[UR4][R10.64+0xac] ;  /* 0x0000ac040a150981 */ /* 0x000f28000c1e1900 */
[----:B------:R-:W4:Y:S04]  /*09b0*/  @P1 LDG.E R25, desc[UR4][R10.64+0xb8] ;  /* 0x0000b8040a191981 */ /* 0x000f28000c1e1900 */
[----:B------:R-:W4:Y:S04]  /*09c0*/  @P2 LDG.E R26, desc[UR4][R10.64+0xc8] ;  /* 0x0000c8040a1a2981 */ /* 0x000f28000c1e1900 */
[----:B------:R-:W4:Y:S04]  /*09d0*/  @P1 LDG.E R27, desc[UR4][R10.64+0xc0] ;  /* 0x0000c0040a1b1981 */ /* 0x000f28000c1e1900 */
[----:B------:R-:W4:Y:S01]  /*09e0*/  @P3 LDG.E R28, desc[UR4][R10.64+0xec] ;  /* 0x0000ec040a1c3981 */ /* 0x000f22000c1e1900 */
[----:B--2---:R-:W-:-:S03]  /*09f0*/  @P0 LOP3.LUT R7, R7, R18, RZ, 0x3c, !PT ;  /* 0x0000001207070212 */ /* 0x004fc600078e3cff */
[----:B------:R-:W2:Y:S01]  /*0a00*/  @P0 LDG.E R18, desc[UR4][R10.64+0xb0] ;  /* 0x0000b0040a120981 */ /* 0x000ea2000c1e1900 */
[----:B---3--:R-:W-:-:S03]  /*0a10*/  @P0 LOP3.LUT R5, R5, R20, RZ, 0x3c, !PT ;  /* 0x0000001405050212 */ /* 0x008fc600078e3cff */
[----:B------:R-:W3:Y:S01]  /*0a20*/  @P1 LDG.E R20, desc[UR4][R10.64+0xb4] ;  /* 0x0000b4040a141981 */ /* 0x000ee2000c1e1900 */
[----:B----4-:R-:W-:-:S03]  /*0a30*/  @P1 LOP3.LUT R5, R5, R22, RZ, 0x3c, !PT ;  /* 0x0000001605051212 */ /* 0x010fc600078e3cff */
[----:B------:R-:W4:Y:S01]  /*0a40*/  @P2 LDG.E R22, desc[UR4][R10.64+0xd8] ;  /* 0x0000d8040a162981 */ /* 0x000f22000c1e1900 */
[----:B------:R-:W-:-:S03]  /*0a50*/  @P0 LOP3.LUT R4, R4, R19, RZ, 0x3c, !PT ;  /* 0x0000001304040212 */ /* 0x000fc600078e3cff */
[----:B------:R-:W4:Y:S01]  /*0a60*/  @P2 LDG.E R19, desc[UR4][R10.64+0xcc] ;  /* 0x0000cc040a132981 */ /* 0x000f22000c1e1900 */
[----:B------:R-:W-:-:S03]  /*0a70*/  @P0 LOP3.LUT R2, R2, R21, RZ, 0x3c, !PT ;  /* 0x0000001502020212 */ /* 0x000fc600078e3cff */
[----:B------:R-:W4:Y:S01]  /*0a80*/  @P2 LDG.E R21, desc[UR4][R10.64+0xd4] ;  /* 0x0000d4040a152981 */ /* 0x000f22000c1e1900 */
[----:B------:R-:W-:-:S03]  /*0a90*/  @P1 LOP3.LUT R4, R4, R25, RZ, 0x3c, !PT ;  /* 0x0000001904041212 */ /* 0x000fc600078e3cff */
[----:B------:R-:W4:Y:S01]  /*0aa0*/  @P3 LDG.E R25, desc[UR4][R10.64+0xe8] ;  /* 0x0000e8040a193981 */ /* 0x000f22000c1e1900 */
[----:B--2---:R-:W-:-:S03]  /*0ab0*/  @P0 LOP3.LUT R3, R3, R18, RZ, 0x3c, !PT ;  /* 0x0000001203030212 */ /* 0x004fc600078e3cff */
[----:B------:R-:W2:Y:S01]  /*0ac0*/  @P4 LDG.E R18, desc[UR4][R10.64+0xf0] ;  /* 0x0000f0040a124981 */ /* 0x000ea2000c1e1900 */
[----:B------:R-:W-:-:S03]  /*0ad0*/  @P1 LOP3.LUT R3, R3, R24, RZ, 0x3c, !PT ;  /* 0x0000001803031212 */ /* 0x000fc600078e3cff */
[----:B------:R-:W2:Y:S01]  /*0ae0*/  @P3 LDG.E R24, desc[UR4][R10.64+0xdc] ;  /* 0x0000dc040a183981 */ /* 0x000ea2000c1e1900 */
[----:B---3--:R-:W-:-:S03]  /*0af0*/  @P1 LOP3.LUT R7, R7, R20, RZ, 0x3c, !PT ;  /* 0x0000001407071212 */ /* 0x008fc600078e3cff */
[----:B------:R-:W3:Y:S01]  /*0b00*/  @P2 LDG.E R20, desc[UR4][R10.64+0xd0] ;  /* 0x0000d0040a142981 */ /* 0x000ee2000c1e1900 */
[----:B------:R-:W-:Y:S02]  /*0b10*/  LOP3.LUT P0, RZ, R23, 0x8000, RZ, 0xc0, !PT ;  /* 0x0000800017ff7812 */ /* 0x000fe4000780c0ff */
[----:B------:R-:W-:Y:S01]  /*0b20*/  @P2 LOP3.LUT R7, R7, R26, RZ, 0x3c, !PT ;  /* 0x0000001a07072212 */ /* 0x000fe200078e3cff */
[----:B------:R-:W3:Y:S04]  /*0b30*/  @P3 LDG.E R23, desc[UR4][R10.64+0xe0] ;  /* 0x0000e0040a173981 */ /* 0x000ee8000c1e1900 */
[----:B------:R-:W3:Y:S01]  /*0b40*/  @P3 LDG.E R26, desc[UR4][R10.64+0xe4] ;  /* 0x0000e4040a1a3981 */ /* 0x000ee2000c1e1900 */
[----:B------:R-:W-:Y:S02]  /*0b50*/  @P1 LOP3.LUT R2, R2, R27, RZ, 0x3c, !PT ;  /* 0x0000001b02021212 */ /* 0x000fe400078e3cff */
[----:B----4-:R-:W-:-:S02]  /*0b60*/  @P2 LOP3.LUT R3, R3, R22, RZ, 0x3c, !PT ;  /* 0x0000001603032212 */ /* 0x010fc400078e3cff */
[----:B------:R-:W4:Y:S01]  /*0b70*/  @P4 LDG.E R22, desc[UR4][R10.64+0x100] ;  /* 0x000100040a164981 */ /* 0x000f22000c1e1900 */
[----:B------:R-:W-:Y:S02]  /*0b80*/  @P2 LOP3.LUT R4, R4, R19, RZ, 0x3c, !PT ;  /* 0x0000001304042212 */ /* 0x000fe400078e3cff */
[----:B------:R-:W-:Y:S01]  /*0b90*/  @P2 LOP3.LUT R2, R2, R21, RZ, 0x3c, !PT ;  /* 0x0000001502022212 */ /* 0x000fe200078e3cff */
[----:B------:R-:W4:Y:S04]  /*0ba0*/  @P4 LDG.E R19, desc[UR4][R10.64+0xf4] ;  /* 0x0000f4040a134981 */ /* 0x000f28000c1e1900 */
[----:B------:R-:W4:Y:S01]  /*0bb0*/  @P4 LDG.E R21, desc[UR4][R10.64+0xfc] ;  /* 0x0000fc040a154981 */ /* 0x000f22000c1e1900 */
[----:B------:R-:W-:-:S03]  /*0bc0*/  @P3 LOP3.LUT R2, R2, R25, RZ, 0x3c, !PT ;  /* 0x0000001902023212 */ /* 0x000fc600078e3cff */
[----:B------:R-:W4:Y:S01]  /*0bd0*/  @P5 LDG.E R25, desc[UR4][R10.64+0x110] ;  /* 0x000110040a195981 */ /* 0x000f22000c1e1900 */
[----:B--2---:R-:W-:-:S03]  /*0be0*/  @P3 LOP3.LUT R7, R7, R24, RZ, 0x3c, !PT ;  /* 0x0000001807073212 */ /* 0x004fc600078e3cff */
[----:B------:R-:W2:Y:S01]  /*0bf0*/  @P5 LDG.E R24, desc[UR4][R10.64+0x104] ;  /* 0x000104040a185981 */ /* 0x000ea2000c1e1900 */
[----:B---3--:R-:W-:Y:S02]  /*0c00*/  @P2 LOP3.LUT R5, R5, R20, RZ, 0x3c, !PT ;  /* 0x0000001405052212 */ /* 0x008fe400078e3cff */
[----:B------:R-:W-:Y:S01]  /*0c10*/  @P4 LOP3.LUT R7, R7, R18, RZ, 0x3c, !PT ;  /* 0x0000001207074212 */ /* 0x000fe200078e3cff */
[----:B------:R-:W3:Y:S01]  /*0c20*/  @P4 LDG.E R20, desc[UR4][R10.64+0xf8] ;  /* 0x0000f8040a144981 */ /* 0x000ee2000c1e1900 */
[----:B------:R-:W-:-:S03]  /*0c30*/  @P3 LOP3.LUT R4, R4, R23, RZ, 0x3c, !PT ;  /* 0x0000001704043212 */ /* 0x000fc600078e3cff */
[----:B------:R-:W3:Y:S01]  /*0c40*/  @P5 LDG.E R18, desc[UR4][R10.64+0x114] ;  /* 0x000114040a125981 */ /* 0x000ee2000c1e1900 */
[----:B------:R-:W-:-:S03]  /*0c50*/  @P3 LOP3.LUT R5, R5, R26, RZ, 0x3c, !PT ;  /* 0x0000001a05053212 */ /* 0x000fc600078e3cff */
[----:B------:R-:W3:Y:S04]  /*0c60*/  @P5 LDG.E R23, desc[UR4][R10.64+0x108] ;  /* 0x000108040a175981 */ /* 0x000ee8000c1e1900 */
[----:B------:R-:W3:Y:S01]  /*0c70*/  @P5 LDG.E R26, desc[UR4][R10.64+0x10c] ;  /* 0x00010c040a1a5981 */ /* 0x000ee2000c1e1900 */
[----:B------:R-:W-:Y:S02]  /*0c80*/  @P3 LOP3.LUT R3, R3, R28, RZ, 0x3c, !PT ;  /* 0x0000001c03033212 */ /* 0x000fe400078e3cff */
[----:B----4-:R-:W-:Y:S01]  /*0c90*/  @P4 LOP3.LUT R4, R4, R19, RZ, 0x3c, !PT ;  /* 0x0000001304044212 */ /* 0x010fe200078e3cff */
[----:B------:R-:W4:Y:S01]  /*0ca0*/  @P0 LDG.E R28, desc[UR4][R10.64+0x13c] ;  /* 0x00013c040a1c0981 */ /* 0x000f22000c1e1900 */
[----:B------:R-:W-:Y:S02]  /*0cb0*/  @P4 LOP3.LUT R3, R3, R22, RZ, 0x3c, !PT ;  /* 0x0000001603034212 */ /* 0x000fe400078e3cff */
[----:B------:R-:W-:Y:S01]  /*0cc0*/  @P4 LOP3.LUT R2, R2, R21, RZ, 0x3c, !PT ;  /* 0x0000001502024212 */ /* 0x000fe200078e3cff */
[----:B------:R-:W4:Y:S04]  /*0cd0*/  @P6 LDG.E R19, desc[UR4][R10.64+0x11c] ;  /* 0x00011c040a136981 */ /* 0x000f28000c1e1900 */
[----:B------:R-:W4:Y:S01]  /*0ce0*/  @P6 LDG.E R22, desc[UR4][R10.64+0x120] ;  /* 0x000120040a166981 */ /* 0x000f22000c1e1900 */
[----:B------:R-:W-:-:S03]  /*0cf0*/  @P5 LOP3.LUT R2, R2, R25, RZ, 0x3c, !PT ;  /* 0x0000001902025212 */ /* 0x000fc600078e3cff */
[----:B------:R-:W4:Y:S04]  /*0d00*/  @P6 LDG.E R21, desc[UR4][R10.64+0x124] ;  /* 0x000124040a156981 */ /* 0x000f28000c1e1900 */
[----:B------:R-:W4:Y:S01]  /*0d10*/  @P0 LDG.E R25, desc[UR4][R10.64+0x138] ;  /* 0x000138040a190981 */ /* 0x000f22000c1e1900 */
[----:B--2---:R-:W-:-:S03]  /*0d20*/  @P5 LOP3.LUT R7, R7, R24, RZ, 0x3c, !PT ;  /* 0x0000001807075212 */ /* 0x004fc600078e3cff */
[----:B------:R-:W2:Y:S01]  /*0d30*/  @P0 LDG.E R24, desc[UR4][R10.64+0x12c] ;  /* 0x00012c040a180981 */ /* 0x000ea2000c1e1900 */
[----:B---3--:R-:W-:-:S03]  /*0d40*/  @P4 LOP3.LUT R5, R5, R20, RZ, 0x3c, !PT ;  /* 0x0000001405054212 */ /* 0x008fc600078e3cff */
[----:B------:R-:W3:Y:S01]  /*0d50*/  @P6 LDG.E R20, desc[UR4][R10.64+0x118] ;  /* 0x000118040a146981 */ /* 0x000ee2000c1e1900 */
[----:B------:R-:W-:-:S03]  /*0d60*/  @P5 LOP3.LUT R3, R3, R18, RZ, 0x3c, !PT ;  /* 0x0000001203035212 */ /* 0x000fc600078e3cff */
[----:B------:R-:W2:Y:S01]  /*0d70*/  @P6 LDG.E R18, desc[UR4][R10.64+0x128] ;  /* 0x000128040a126981 */ /* 0x000ea2000c1e1900 */
[----:B------:R-:W-:-:S03]  /*0d80*/  @P5 LOP3.LUT R4, R4, R23, RZ, 0x3c, !PT ;  /* 0x0000001704045212 */ /* 0x000fc600078e3cff */
[----:B------:R-:W2:Y:S01]  /*0d90*/  @P0 LDG.E R23, desc[UR4][R10.64+0x130] ;  /* 0x000130040a170981 */ /* 0x000ea2000c1e1900 */
[----:B------:R-:W-:-:S03]  /*0da0*/  @P5 LOP3.LUT R5, R5, R26, RZ, 0x3c, !PT ;  /* 0x0000001a05055212 */ /* 0x000fc600078e3cff */
[----:B------:R-:W2:Y:S01]  /*0db0*/  @P0 LDG.E R26, desc[UR4][R10.64+0x134] ;  /* 0x000134040a1a0981 */ /* 0x000ea2000c1e1900 */
[----:B------:R-:W-:-:S05]  /*0dc0*/  VIADD R17, R17, 0x10 ;  /* 0x0000001011117836 */ /* 0x000fca0000000000 */
[----:B------:R-:W-:Y:S02]  /*0dd0*/  ISETP.NE.AND P1, PT, R17, 0x20, PT ;  /* 0x000000201100780c */ /* 0x000fe40003f25270 */
[----:B----4-:R-:W-:Y:S02]  /*0de0*/  @P6 LOP3.LUT R4, R4, R19, RZ, 0x3c, !PT ;  /* 0x0000001304046212 */ /* 0x010fe400078e3cff */
[----:B------:R-:W-:Y:S02]  /*0df0*/  @P6 LOP3.LUT R5, R5, R22, RZ, 0x3c, !PT ;  /* 0x0000001605056212 */ /* 0x000fe400078e3cff */
[----:B------:R-:W-:-:S04]  /*0e00*/  @P6 LOP3.LUT R2, R2, R21, RZ, 0x3c, !PT ;  /* 0x0000001502026212 */ /* 0x000fc800078e3cff */
[----:B------:R-:W-:Y:S02]  /*0e10*/  @P0 LOP3.LUT R2, R2, R25, RZ, 0x3c, !PT ;  /* 0x0000001902020212 */ /* 0x000fe400078e3cff */
[----:B---3--:R-:W-:Y:S02]  /*0e20*/  @P6 LOP3.LUT R7, R7, R20, RZ, 0x3c, !PT ;  /* 0x0000001407076212 */ /* 0x008fe400078e3cff */
[----:B--2---:R-:W-:Y:S02]  /*0e30*/  @P6 LOP3.LUT R3, R3, R18, RZ, 0x3c, !PT ;  /* 0x0000001203036212 */ /* 0x004fe400078e3cff */
[----:B------:R-:W-:Y:S02]  /*0e40*/  @P0 LOP3.LUT R7, R7, R24, RZ, 0x3c, !PT ;  /* 0x0000001807070212 */ /* 0x000fe400078e3cff */
[----:B------:R-:W-:Y:S02]  /*0e50*/  @P0 LOP3.LUT R4, R4, R23, RZ, 0x3c, !PT ;  /* 0x0000001704040212 */ /* 0x000fe400078e3cff */
[----:B------:R-:W-:-:S02]  /*0e60*/  @P0 LOP3.LUT R3, R3, R28, RZ, 0x3c, !PT ;  /* 0x0000001c03030212 */ /* 0x000fc400078e3cff */
[----:B------:R-:W-:Y:S01]  /*0e70*/  @P0 LOP3.LUT R5, R5, R26, RZ, 0x3c, !PT ;  /* 0x0000001a05050212 */ /* 0x000fe200078e3cff */
[----:B------:R-:W-:Y:S06]  /*0e80*/  @P1 BRA `(.L_x_4) ;  /* 0xfffffff400481947 */ /* 0x000fec000383ffff */
[----:B------:R-:W-:-:S05]  /*0e90*/  VIADD R15, R15, 0x1 ;  /* 0x000000010f0f7836 */ /* 0x000fca0000000000 */
[----:B------:R-:W-:-:S13]  /*0ea0*/  ISETP.NE.AND P0, PT, R15, 0x5, PT ;  /* 0x000000050f00780c */ /* 0x000fda0003f05270 */
[----:B------:R-:W-:Y:S05]  /*0eb0*/  @P0 BRA `(.L_x_5) ;  /* 0xfffffff400280947 */ /* 0x000fea000383ffff */
[----:B------:R-:W0:Y:S01]  /*0ec0*/  LDC.64 R10, c[0x0][0x3a0] ;  /* 0x0000e800ff0a7b82 */ /* 0x000e220000000a00 */
[----:B------:R-:W-:Y:S01]  /*0ed0*/  VIADD R14, R14, 0x1 ;  /* 0x000000010e0e7836 */ /* 0x000fe20000000000 */
[----:B------:R-:W-:-:S04]  /*0ee0*/  LOP3.LUT R15, R13, 0x3, RZ, 0xc0, !PT ;  /* 0x000000030d0f7812 */ /* 0x000fc800078ec0ff */
[----:B------:R-:W-:Y:S01]  /*0ef0*/  ISETP.GE.U32.AND P0, PT, R14, R15, PT ;  /* 0x0000000f0e00720c */ /* 0x000fe20003f06070 */
[----:B0-----:R-:W-:-:S05]  /*0f00*/  IMAD.WIDE R10, R0, 0x30, R10 ;  /* 0x00000030000a7825 */ /* 0x001fca00078e020a */
[----:B------:R0:W-:Y:S04]  /*0f10*/  STG.E desc[UR4][R10.64+0x4], R7 ;  /* 0x000004070a007986 */ /* 0x0001e8000c101904 */
[----:B------:R0:W-:Y:S04]  /*0f20*/  STG.E.64 desc[UR4][R10.64+0x8], R4 ;  /* 0x000008040a007986 */ /* 0x0001e8000c101b04 */
[----:B------:R0:W-:Y:S01]  /*0f30*/  STG.E.64 desc[UR4][R10.64+0x10], R2 ;  /* 0x000010020a007986 */ /* 0x0001e2000c101b04 */
[----:B------:R-:W-:Y:S05]  /*0f40*/  @!P0 BRA `(.L_x_6) ;  /* 0xfffffff000f48947 */ /* 0x000fea000383ffff */
.L_x_3:
[----:B------:R-:W-:Y:S05]  /*0f50*/  BSYNC.RECONVERGENT B1 ;  /* 0x0000000000017941 */ /* 0x000fea0003800200 */
.L_x_2:
[C---:B------:R-:W-:Y:S01]  /*0f60*/  ISETP.GT.U32.AND P0, PT, R13.reuse, 0x3, PT ;  /* 0x000000030d00780c */ /* 0x040fe20003f04070 */
[----:B------:R-:W-:Y:S01]  /*0f70*/  VIADD R12, R12, 0x1 ;  /* 0x000000010c0c7836 */ /* 0x000fe20000000000 */
[--C-:B------:R-:W-:Y:S02]  /*0f80*/  SHF.R.U64 R13, R13, 0x2, R6.reuse ;  /* 0x000000020d0d7819 */ /* 0x100fe40000001206 */
[----:B------:R-:W-:Y:S02]  /*0f90*/  ISETP.GT.U32.AND.EX P0, PT, R6, RZ, PT, P0 ;  /* 0x000000ff0600720c */ /* 0x000fe40003f04100 */
[----:B------:R-:W-:-:S11]  /*0fa0*/  SHF.R.U32.HI R6, RZ, 0x2, R6 ;  /* 0x00000002ff067819 */ /* 0x000fd60000011606 */
[----:B------:R-:W-:Y:S05]  /*0fb0*/  @P0 BRA `(.L_x_7) ;  /* 0xfffffff000b80947 */ /* 0x000fea000383ffff */
.L_x_1:
[----:B------:R-:W-:Y:S05]  /*0fc0*/  BSYNC.RECONVERGENT B0 ;  /* 0x0000000000007941 */ /* 0x000fea0003800200 */
.L_x_0:
[----:B------:R-:W1:Y:S01]  /*0fd0*/  LDCU.64 UR6, c[0x0][0x390] ;  /* 0x00007200ff0677ac */ /* 0x000e620008000a00 */
[----:B0-----:R-:W0:Y:S01]  /*0fe0*/  LDC R8, c[0x0][0x398] ;  /* 0x0000e600ff087b82 */ /* 0x001e220000000800 */
[----:B------:R-:W-:Y:S01]  /*0ff0*/  SHF.R.U32.HI R6, RZ, 0x2, R7 ;  /* 0x00000002ff067819 */ /* 0x000fe20000011607 */
[----:B------:R-:W-:Y:S01]  /*1000*/  IMAD.MOV.U32 R15, RZ, RZ, R2 ;  /* 0x000000ffff0f7224 */ /* 0x000fe200078e0002 */
[----:B------:R-:W2:Y:S01]  /*1010*/  LDCU.64 UR8, c[0x0][0x380] ;  /* 0x00007000ff0877ac */ /* 0x000ea20008000a00 */
[----:B------:R-:W-:Y:S01]  /*1020*/  IMAD.MOV.U32 R14, RZ, RZ, R5 ;  /* 0x000000ffff0e7224 */ /* 0x000fe200078e0005 */
[----:B------:R-:W-:Y:S01]  /*1030*/  LOP3.LUT R6, R6, R7, RZ, 0x3c, !PT ;  /* 0x0000000706067212 */ /* 0x000fe200078e3cff */
[----:B------:R-:W-:Y:S01]  /*1040*/  IMAD.SHL.U32 R7, R3, 0x10, RZ ;  /* 0x0000001003077824 */ /* 0x000fe200078e00ff */
[----:B-1----:R-:W1:Y:S01]  /*1050*/  I2F.U32.RP R9, UR7 ;  /* 0x0000000700097d06 */ /* 0x002e620008209000 */
[----:B------:R-:W-:Y:S02]  /*1060*/  ISETP.NE.U32.AND P1, PT, RZ, UR7, PT ;  /* 0x00000007ff007c0c */ /* 0x000fe4000bf25070 */
[----:B--2---:R-:W-:-:S02]  /*1070*/  LEA R2, P2, R0, UR8, 0x2 ;  /* 0x0000000800027c11 */ /* 0x004fc4000f8410ff */
[----:B0-----:R-:W-:Y:S01]  /*1080*/  LOP3.LUT R12, R8, 0xaad26b49, RZ, 0x3c, !PT ;  /* 0xaad26b49080c7812 */ /* 0x001fe200078e3cff */
[----:B------:R-:W-:-:S04]  /*1090*/  IMAD.SHL.U32 R8, R6, 0x2, RZ ;  /* 0x0000000206087824 */ /* 0x000fc800078e00ff */
[----:B------:R-:W-:Y:S01]  /*10a0*/  IMAD R12, R12, 0x4182bed5, RZ ;  /* 0x4182bed50c0c7824 */ /* 0x000fe200078e02ff */
[----:B------:R-:W-:Y:S01]  /*10b0*/  LOP3.LUT R8, R6, R8, R7, 0x96, !PT ;  /* 0x0000000806087212 */ /* 0x000fe200078e9607 */
[----:B-1----:R-:W0:Y:S02]  /*10c0*/  MUFU.RCP R9, R9 ;  /* 0x0000000900097308 */ /* 0x002e240000001000 */
[----:B------:R-:W-:Y:S02]  /*10d0*/  VIADD R6, R12, 0xd9fc63dd ;  /* 0xd9fc63dd0c067836 */ /* 0x000fe40000000000 */
[----:B0-----:R-:W-:-:S04]  /*10e0*/  VIADD R10, R9, 0xffffffe ;  /* 0x0ffffffe090a7836 */ /* 0x001fc80000000000 */
[----:B------:R0:W1:Y:S02]  /*10f0*/  F2I.FTZ.U32.TRUNC.NTZ R11, R10 ;  /* 0x0000000a000b7305 */ /* 0x000064000021f000 */
[----:B0-----:R-:W-:Y:S02]  /*1100*/  IMAD.MOV.U32 R10, RZ, RZ, RZ ;  /* 0x000000ffff0a7224 */ /* 0x001fe400078e00ff */
[----:B-1----:R-:W-:-:S04]  /*1110*/  IMAD.MOV R9, RZ, RZ, -R11 ;  /* 0x000000ffff097224 */ /* 0x002fc800078e0a0b */
[----:B------:R-:W-:Y:S01]  /*1120*/  IMAD R7, R9, UR7, RZ ;  /* 0x0000000709077c24 */ /* 0x000fe2000f8e02ff */
[----:B------:R-:W-:Y:S01]  /*1130*/  LOP3.LUT R9, R8, R3, RZ, 0x3c, !PT ;  /* 0x0000000308097212 */ /* 0x000fe200078e3cff */
[----:B------:R-:W-:Y:S02]  /*1140*/  IMAD.MOV.U32 R8, RZ, RZ, R3 ;  /* 0x000000ffff087224 */ /* 0x000fe400078e0003 */
[----:B------:R-:W-:-:S04]  /*1150*/  IMAD.HI.U32 R10, R11, R7, R10 ;  /* 0x000000070b0a7227 */ /* 0x000fc800078e000a */
[----:B------:R-:W-:-:S04]  /*1160*/  IMAD.IADD R7, R9, 0x1, R6 ;  /* 0x0000000109077824 */ /* 0x000fc800078e0206 */
[----:B------:R-:W-:-:S04]  /*1170*/  IMAD.HI.U32 R10, R10, R7, RZ ;  /* 0x000000070a0a7227 */ /* 0x000fc800078e00ff */
[----:B------:R-:W-:-:S04]  /*1180*/  IMAD.MOV R10, RZ, RZ, -R10 ;  /* 0x000000ffff0a7224 */ /* 0x000fc800078e0a0a */
[----:B------:R-:W-:Y:S01]  /*1190*/  IMAD R12, R10, UR7, R7 ;  /* 0x000000070a0c7c24 */ /* 0x000fe2000f8e0207 */
[----:B------:R-:W-:Y:S01]  /*11a0*/  SHF.R.S32.HI R7, RZ, 0x1f, R0 ;  /* 0x0000001fff077819 */ /* 0x000fe20000011400 */
[----:B------:R-:W0:Y:S03]  /*11b0*/  LDC.64 R10, c[0x0][0x3a0] ;  /* 0x0000e800ff0a7b82 */ /* 0x000e260000000a00 */
[----:B------:R-:W-:Y:S02]  /*11c0*/  ISETP.GE.U32.AND P0, PT, R12, UR7, PT ;  /* 0x000000070c007c0c */ /* 0x000fe4000bf06070 */
[----:B------:R-:W-:Y:S01]  /*11d0*/  LEA.HI.X R3, R0, UR9, R7, 0x2, P2 ;  /* 0x0000000900037c11 */ /* 0x000fe200090f1407 */
[----:B------:R-:W-:-:S10]  /*11e0*/  IMAD.MOV.U32 R7, RZ, RZ, R4 ;  /* 0x000000ffff077224 */ /* 0x000fd400078e0004 */
[----:B------:R-:W-:-:S05]  /*11f0*/  @P0 VIADD R12, R12, -UR7 ;  /* 0x800000070c0c0c36 */ /* 0x000fca0008000000 */
[----:B------:R-:W-:Y:S01]  /*1200*/  ISETP.GE.U32.AND P0, PT, R12, UR7, PT ;  /* 0x000000070c007c0c */ /* 0x000fe2000bf06070 */
[----:B0-----:R-:W-:-:S05]  /*1210*/  IMAD.WIDE R10, R0, 0x30, R10 ;  /* 0x00000030000a7825 */ /* 0x001fca00078e020a */
[----:B------:R-:W-:Y:S04]  /*1220*/  STG.E.64 desc[UR4][R10.64+0x8], R14 ;  /* 0x0000080e0a007986 */ /* 0x000fe8000c101b04 */
[----:B------:R-:W-:Y:S03]  /*1230*/  STG.E.64 desc[UR4][R10.64+0x10], R8 ;  /* 0x000010080a007986 */ /* 0x000fe6000c101b04 */
[----:B------:R-:W-:Y:S01]  /*1240*/  @P0 VIADD R12, R12, -UR7 ;  /* 0x800000070c0c0c36 */ /* 0x000fe20008000000 */
[----:B------:R-:W-:Y:S01]  /*1250*/  @!P1 LOP3.LUT R12, RZ, UR7, RZ, 0x33, !PT ;  /* 0x00000007ff0c9c12 */ /* 0x000fe2000f8e33ff */
[----:B------:R-:W-:Y:S04]  /*1260*/  STG.E.64 desc[UR4][R10.64+0x18], RZ ;  /* 0x000018ff0a007986 */ /* 0x000fe8000c101b04 */
[----:B------:R-:W-:Y:S01]  /*1270*/  VIADD R5, R12, UR6 ;  /* 0x000000060c057c36 */ /* 0x000fe20008000000 */
[----:B------:R-:W-:Y:S04]  /*1280*/  STG.E desc[UR4][R10.64+0x20], RZ ;  /* 0x000020ff0a007986 */ /* 0x000fe8000c101904 */
[----:B------:R-:W-:Y:S04]  /*1290*/  STG.E.64 desc[UR4][R10.64+0x28], RZ ;  /* 0x000028ff0a007986 */ /* 0x000fe8000c101b04 */
[----:B------:R-:W-:Y:S04]  /*12a0*/  STG.E.64 desc[UR4][R10.64], R6 ;  /* 0x000000060a007986 */ /* 0x000fe8000c101b04 */
[----:B------:R-:W-:Y:S01]  /*12b0*/  STG.E desc[UR4][R2.64], R5 ;  /* 0x0000000502007986 */ /* 0x000fe2000c101904 */
[----:B------:R-:W-:Y:S05]  /*12c0*/  EXIT ;  /* 0x000000000000794d */ /* 0x000fea0003800000 */
.L_x_8:
[----:B------:R-:W-:-:S00]  /*12d0*/  BRA `(.L_x_8) ;  /* 0xfffffffc00fc7947 */ /* 0x000fc0000383ffff */
[----:B------:R-:W-:-:S00]  /*12e0*/  NOP ;  /* 0x0000000000007918 */ /* 0x000fc00000000000 */
        /* <DEDUP_REMOVED lines=9> */
.L_x_19:


//--------------------- .text._Z11mover_candyPiiiiii --------------------------
	.section	.text._Z11mover_candyPiiiiii,"ax",@progbits
	.align	128
        .global         _Z11mover_candyPiiiiii
        .type           _Z11mover_candyPiiiiii,@function
        .size           _Z11mover_candyPiiiiii,(.L_x_20 - _Z11mover_candyPiiiiii)
        .other          _Z11mover_candyPiiiiii,@"STO_CUDA_ENTRY STV_DEFAULT"
_Z11mover_candyPiiiiii:
.text._Z11mover_candyPiiiiii:
[----:B------:R-:W-:Y:S01]  /*0000*/  LDC R1, c[0x0][0x37c] ;  /* 0x0000df00ff017b82 */ /* 0x000fe20000000800 */
[----:B------:R-:W0:Y:S07]  /*0010*/  S2R R0, SR_TID.X ;  /* 0x0000000000007919 */ /* 0x000e2e0000002100 */
[----:B------:R-:W1:Y:S01]  /*0020*/  LDC R6, c[0x0][0x388] ;  /* 0x0000e200ff067b82 */ /* 0x000e620000000800 */
[----:B------:R-:W0:Y:S01]  /*0030*/  LDCU UR4, c[0x0][0x360] ;  /* 0x00006c00ff0477ac */ /* 0x000e220008000800 */
[----:B------:R-:W0:Y:S01]  /*0040*/  S2R R3, SR_CTAID.X ;  /* 0x0000000000037919 */ /* 0x000e220000002500 */
[----:B------:R-:W2:Y:S01]  /*0050*/  LDCU UR5, c[0x0][0x364] ;  /* 0x00006c80ff0577ac */ /* 0x000ea20008000800 */
[----:B------:R-:W2:Y:S04]  /*0060*/  S2R R2, SR_TID.Y ;  /* 0x0000000000027919 */ /* 0x000ea80000002200 */
[----:B------:R-:W1:Y:S01]  /*0070*/  LDC R7, c[0x0][0x394] ;  /* 0x0000e500ff077b82 */ /* 0x000e620000000800 */
[----:B------:R-:W1:Y:S01]  /*0080*/  LDCU UR6, c[0x0][0x398] ;  /* 0x00007300ff0677ac */ /* 0x000e620008000800 */
[----:B------:R-:W2:Y:S01]  /*0090*/  S2R R5, SR_CTAID.Y ;  /* 0x0000000000057919 */ /* 0x000ea20000002600 */
[----:B0-----:R-:W-:-:S02]  /*00a0*/  IMAD R0, R3, UR4, R0 ;  /* 0x0000000403007c24 */ /* 0x001fc4000f8e0200 */
[----:B--2---:R-:W-:Y:S02]  /*00b0*/  IMAD R3, R5, UR5, R2 ;  /* 0x0000000505037c24 */ /* 0x004fe4000f8e0202 */
[----:B-1----:R-:W-:Y:S02]  /*00c0*/  IMAD R2, R6, UR6, R7 ;  /* 0x0000000606027c24 */ /* 0x002fe4000f8e0207 */
[----:B------:R-:W-:-:S05]  /*00d0*/  IMAD R7, R3, R6, R0 ;  /* 0x0000000603077224 */ /* 0x000fca00078e0200 */
[----:B------:R-:W-:-:S13]  /*00e0*/  ISETP.NE.AND P0, PT, R7, R2, PT ;  /* 0x000000020700720c */ /* 0x000fda0003f05270 */
[----:B------:R-:W-:Y:S05]  /*00f0*/  @P0 EXIT ;  /* 0x000000000000094d */ /* 0x000fea0003800000 */
[----:B------:R-:W0:Y:S01]  /*0100*/  LDC R0, c[0x0][0x390] ;  /* 0x0000e400ff007b82 */ /* 0x000e220000000800 */
[----:B------:R-:W1:Y:S01]  /*0110*/  LDCU.64 UR4, c[0x0][0x358] ;  /* 0x00006b00ff0477ac */ /* 0x000e620008000a00 */
[----:B0-----:R-:W-:-:S13]  /*0120*/  ISETP.GT.AND P0, PT, R0, 0x2, PT ;  /* 0x000000020000780c */ /* 0x001fda0003f04270 */
[----:B-1----:R-:W-:Y:S05]  /*0130*/  @P0 BRA `(.L_x_9) ;  /* 0x0000000000700947 */ /* 0x002fea0003800000 */
[----:B------:R-:W-:-:S04]  /*0140*/  IADD3 R0, PT, PT, R0, -0x1, RZ ;  /* 0xffffffff00007810 */ /* 0x000fc80007ffe0ff */
[----:B------:R-:W-:-:S04]  /*0150*/  VIMNMX.U32 R0, PT, PT, R0, 0x2, PT ;  /* 0x0000000200007848 */ /* 0x000fc80003fe0000 */
[----:B------:R-:W-:-:S04]  /*0160*/  SHF.L.U32 R0, R0, 0x2, RZ ;  /* 0x0000000200007819 */ /* 0x000fc800000006ff */
[----:B------:R-:W0:Y:S02]  /*0170*/  LDC R2, c[0x2][R0] ;  /* 0x0080000000027b82 */ /* 0x000e240000000800 */
[----:B0-----:R-:W-:-:S04]  /*0180*/  SHF.R.S32.HI R3, RZ, 0x1f, R2 ;  /* 0x0000001fff037819 */ /* 0x001fc80000011402 */
.L_x_11:
[----:B------:R-:W-:Y:S05]  /*0190*/  BRX R2 -0x1a0                                     (*"BRANCH_TARGETS .L_x_12,.L_x_13,.L_x_14"*) ;  /* 0xfffffffc02987949 */ /* 0x000fea000383ffff */
.L_x_13:
[----:B------:R-:W0:Y:S02]  /*01a0*/  LDC R0, c[0x0][0x38c] ;  /* 0x0000e300ff007b82 */ /* 0x000e240000000800 */
[----:B0-----:R-:W-:-:S13]  /*01b0*/  ISETP.NE.AND P0, PT, R0, UR6, PT ;  /* 0x0000000600007c0c */ /* 0x001fda000bf05270 */
[----:B------:R-:W-:Y:S05]  /*01c0*/  @!P0 EXIT ;  /* 0x000000000000894d */ /* 0x000fea0003800000 */
[----:B------:R-:W0:Y:S02]  /*01d0*/  LDC.64 R2, c[0x0][0x380] ;  /* 0x0000e000ff027b82 */ /* 0x000e240000000a00 */
[----:B0-----:R-:W-:-:S05]  /*01e0*/  IMAD.WIDE R2, R7, 0x4, R2 ;  /* 0x0000000407027825 */ /* 0x001fca00078e0202 */
[----:B------:R-:W2:Y:S01]  /*01f0*/  LDG.E R7, desc[UR4][R2.64] ;  /* 0x0000000402077981 */ /* 0x000ea2000c1e1900 */
[----:B------:R-:W-:-:S05]  /*0200*/  IMAD.WIDE R4, R6, 0x4, R2 ;  /* 0x0000000406047825 */ /* 0x000fca00078e0202 */
[----:B------:R-:W3:Y:S04]  /*0210*/  LDG.E R9, desc[UR4][R4.64] ;  /* 0x0000000404097981 */ /* 0x000ee8000c1e1900 */
[----:B---3--:R-:W-:Y:S04]  /*0220*/  STG.E desc[UR4][R2.64], R9 ;  /* 0x0000000902007986 */ /* 0x008fe8000c101904 */
[----:B--2---:R-:W-:Y:S01]  /*0230*/  STG.E desc[UR4][R4.64], R7 ;  /* 0x0000000704007986 */ /* 0x004fe2000c101904 */
[----:B------:R-:W-:Y:S05]  /*0240*/  EXIT ;  /* 0x000000000000794d */ /* 0x000fea0003800000 */
.L_x_12:
[----:B------:R-:W-:-:S13]  /*0250*/  ISETP.NE.AND P0, PT, RZ, UR6, PT ;  /* 0x00000006ff007c0c */ /* 0x000fda000bf05270 */
[----:B------:R-:W-:Y:S05]  /*0260*/  @!P0 EXIT ;  /* 0x000000000000894d */ /* 0x000fea0003800000 */
[----:B------:R-:W0:Y:S01]  /*0270*/  LDC.64 R4, c[0x0][0x380] ;  /* 0x0000e000ff047b82 */ /* 0x000e220000000a00 */
[----:B------:R-:W-:-:S04]  /*0280*/  IMAD.IADD R3, R7, 0x1, -R6 ;  /* 0x0000000107037824 */ /* 0x000fc800078e0a06 */
[----:B0-----:R-:W-:-:S04]  /*0290*/  IMAD.WIDE R2, R3, 0x4, R4 ;  /* 0x0000000403027825 */ /* 0x001fc800078e0204 */
[----:B------:R-:W-:Y:S01]  /*02a0*/  IMAD.WIDE R4, R7, 0x4, R4 ;  /* 0x0000000407047825 */ /* 0x000fe200078e0204 */
[----:B------:R-:W2:Y:S04]  /*02b0*/  LDG.E R9, desc[UR4][R2.64] ;  /* 0x0000000402097981 */ /* 0x000ea8000c1e1900 */
[----:B------:R-:W3:Y:S04]  /*02c0*/  LDG.E R7, desc[UR4][R4.64] ;  /* 0x0000000404077981 */ /* 0x000ee8000c1e1900 */
[----:B--2---:R-:W-:Y:S04]  /*02d0*/  STG.E desc[UR4][R4.64], R9 ;  /* 0x0000000904007986 */ /* 0x004fe8000c101904 */
[----:B---3--:R-:W-:Y:S01]  /*02e0*/  STG.E desc[UR4][R2.64], R7 ;  /* 0x0000000702007986 */ /* 0x008fe2000c101904 */
[----:B------:R-:W-:Y:S05]  /*02f0*/  EXIT ;  /* 0x000000000000794d */ /* 0x000fea0003800000 */
.L_x_9:
[----:B------:R-:W-:-:S04]  /*0300*/  MOV R3, 0xfffffffd ;  /* 0xfffffffd00037802 */ /* 0x000fc80000000f00 */
[----:B------:R-:W-:-:S05]  /*0310*/  VIADDMNMX.U32 R0, R0, R3, 0x2, PT ;  /* 0x0000000200007446 */ /* 0x000fca0003800003 */
[----:B------:R-:W-:-:S04]  /*0320*/  IMAD.SHL.U32 R0, R0, 0x4, RZ ;  /* 0x0000000400007824 */ /* 0x000fc800078e00ff */
[----:B------:R-:W0:Y:S02]  /*0330*/  LDC R2, c[0x2][R0+0xc] ;  /* 0x0080030000027b82 */ /* 0x000e240000000800 */
[----:B0-----:R-:W-:-:S04]  /*0340*/  SHF.R.S32.HI R3, RZ, 0x1f, R2 ;  /* 0x0000001fff037819 */ /* 0x001fc80000011402 */
.L_x_15:
[----:B------:R-:W-:Y:S05]  /*0350*/  BRX R2 -0x360                                     (*"BRANCH_TARGETS .L_x_16,.L_x_17,.L_x_14"*) ;  /* 0xfffffffc02287949 */ /* 0x000fea000383ffff */
.L_x_17:
[----:B------:R-:W-:-:S13]  /*0360*/  ISETP.NE.AND P0, PT, RZ, UR6, PT ;  /* 0x00000006ff007c0c */ /* 0x000fda000bf05270 */
[----:B------:R-:W-:Y:S05]  /*0370*/  @!P0 EXIT ;  /* 0x000000000000894d */ /* 0x000fea0003800000 */
[----:B------:R-:W0:Y:S02]  /*0380*/  LDC.64 R2, c[0x0][0x380] ;  /* 0x0000e000ff027b82 */ /* 0x000e240000000a00 */
[----:B0-----:R-:W-:-:S05]  /*0390*/  IMAD.WIDE R2, R7, 0x4, R2 ;  /* 0x0000000407027825 */ /* 0x001fca00078e0202 */
[----:B------:R-:W2:Y:S04]  /*03a0*/  LDG.E R7, desc[UR4][R2.64+-0x4] ;  /* 0xfffffc0402077981 */ /* 0x000ea8000c1e1900 */
[----:B------:R-:W3:Y:S04]  /*03b0*/  LDG.E R5, desc[UR4][R2.64] ;  /* 0x0000000402057981 */ /* 0x000ee8000c1e1900 */
[----:B--2---:R-:W-:Y:S04]  /*03c0*/  STG.E desc[UR4][R2.64], R7 ;  /* 0x0000000702007986 */ /* 0x004fe8000c101904 */
[----:B---3--:R-:W-:Y:S01]  /*03d0*/  STG.E desc[UR4][R2.64+-0x4], R5 ;  /* 0xfffffc0502007986 */ /* 0x008fe2000c101904 */
[----:B------:R-:W-:Y:S05]  /*03e0*/  EXIT ;  /* 0x000000000000794d */ /* 0x000fea0003800000 */
.L_x_16:
[----:B------:R-:W-:-:S13]  /*03f0*/  ISETP.NE.AND P0, PT, R6, UR6, PT ;  /* 0x0000000606007c0c */ /* 0x000fda000bf05270 */
[----:B------:R-:W-:Y:S05]  /*0400*/  @!P0 EXIT ;  /* 0x000000000000894d */ /* 0x000fea0003800000 */
[----:B------:R-:W0:Y:S02]  /*0410*/  LDC.64 R2, c[0x0][0x380] ;  /* 0x0000e000ff027b82 */ /* 0x000e240000000a00 */
[----:B0-----:R-:W-:-:S05]  /*0420*/  IMAD.WIDE R2, R7, 0x4, R2 ;  /* 0x0000000407027825 */ /* 0x001fca00078e0202 */
[----:B------:R-:W2:Y:S04]  /*0430*/  LDG.E R7, desc[UR4][R2.64+0x4] ;  /* 0x0000040402077981 */ /* 0x000ea8000c1e1900 */
[----:B------:R-:W3:Y:S04]  /*0440*/  LDG.E R5, desc[UR4][R2.64] ;  /* 0x0000000402057981 */ /* 0x000ee8000c1e1900 */
[----:B--2---:R0:W-:Y:S04]  /*0450*/  STG.E desc[UR4][R2.64], R7 ;  /* 0x0000000702007986 */ /* 0x0041e8000c101904 */
[----:B---3--:R0:W-:Y:S02]  /*0460*/  STG.E desc[UR4][R2.64+0x4], R5 ;  /* 0x0000040502007986 */ /* 0x0081e4000c101904 */
.L_x_14:
[----:B------:R-:W-:Y:S05]  /*0470*/  EXIT ;  /* 0x000000000000794d */ /* 0x000fea0003800000 */
.L_x_10:
        /* <DEDUP_REMOVED lines=16> */
.L_x_20:


//--------------------- .nv.global.init           --------------------------
	.section	.nv.global.init,"aw",@progbits
	.align	4
.nv.global.init:
	.type		mrg32k3aM1SubSeq,@object
	.size		mrg32k3aM1SubSeq,(mrg32k3aM2SubSeq - mrg32k3aM1SubSeq)
mrg32k3aM1SubSeq:
        /*0000*/ 	.byte	0x0b, 0xcc, 0xee, 0x04, 0x73, 0x29, 0x8b, 0x6f, 0xf6, 0x53, 0x03, 0xf6, 0x23, 0xf6, 0xea, 0xda
        /* <DEDUP_REMOVED lines=125> */
	.type		mrg32k3aM2SubSeq,@object
	.size		mrg32k3aM2SubSeq,(mrg32k3aM1 - mrg32k3aM2SubSeq)
mrg32k3aM2SubSeq:
        /* <DEDUP_REMOVED lines=126> */
	.type		mrg32k3aM1,@object
	.size		mrg32k3aM1,(mrg32k3aM1Seq - mrg32k3aM1)
mrg32k3aM1:
        /* <DEDUP_REMOVED lines=144> */
	.type		mrg32k3aM1Seq,@object
	.size		mrg32k3aM1Seq,(mrg32k3aM2 - mrg32k3aM1Seq)
mrg32k3aM1Seq:
        /* <DEDUP_REMOVED lines=144> */
	.type		mrg32k3aM2,@object
	.size		mrg32k3aM2,(mrg32k3aM2Seq - mrg32k3aM2)
mrg32k3aM2:
        /* <DEDUP_REMOVED lines=144> */
	.type		mrg32k3aM2Seq,@object
	.size		mrg32k3aM2Seq,(precalc_xorwow_matrix - mrg32k3aM2Seq)
mrg32k3aM2Seq:
        /* <DEDUP_REMOVED lines=144> */
	.type		precalc_xorwow_matrix,@object
	.size		precalc_xorwow_matrix,(precalc_xorwow_offset_matrix - precalc_xorwow_matrix)
precalc_xorwow_matrix:
        /* <DEDUP_REMOVED lines=6400> */
	.type		precalc_xorwow_offset_matrix,@object
	.size		precalc_xorwow_offset_matrix,(.L_1 - precalc_xorwow_offset_matrix)
precalc_xorwow_offset_matrix:
        /* <DEDUP_REMOVED lines=6400> */
.L_1:


//--------------------- .nv.shared.reserved.0     --------------------------
	.section	.nv.shared.reserved.0,"aw",@nobits
	.weak		__nv_reservedSMEM_offset_0_alias
	.size		__nv_reservedSMEM_offset_0_alias, 0, 64
	.other		__nv_reservedSMEM_offset_0_alias,@"STO_CUDA_RESERVED_SHARED STV_DEFAULT"
__nv_reservedSMEM_offset_0_alias:
	.zero		0
	.zero		64


//--------------------- .nv.constant0._Z13random_matrixPiiiiijP17curandStateXORWOW --------------------------
	.section	.nv.constant0._Z13random_matrixPiiiiijP17curandStateXORWOW,"a",@progbits
	.sectionflags	@""
	.align	4
.nv.constant0._Z13random_matrixPiiiiijP17curandStateXORWOW:
	.zero		936


//--------------------- .nv.constant0._Z11mover_candyPiiiiii --------------------------
	.section	.nv.constant0._Z11mover_candyPiiiiii,"a",@progbits
	.sectionflags	@""
	.align	4
.nv.constant0._Z11mover_candyPiiiiii:
	.zero		924


//--------------------- SYMBOLS --------------------------

	.type		.nv.reservedSmem.offset0,@object
	.size		.nv.reservedSmem.offset0,0x4
